//
// Generated by NVIDIA NVVM Compiler
//
// Compiler Build ID: CL-36424714
// Cuda compilation tools, release 13.0, V13.0.88
// Based on NVVM 20.0.0
//

.version 9.0
.target sm_100
.address_size 64

	// .globl	_Z8kernel3DPKfPf
.const .align 4 .b8 d_filter[500];
// _ZZ8kernel3DPKfPfE4temp has been demoted

.visible .entry _Z8kernel3DPKfPf(
	.param .u64 .ptr .align 1 _Z8kernel3DPKfPf_param_0,
	.param .u64 .ptr .align 1 _Z8kernel3DPKfPf_param_1
)
{
	.reg .pred 	%p<17>;
	.reg .b32 	%r<58>;
	.reg .b32 	%f<81>;
	.reg .b64 	%rd<22>;
	// demoted variable
	.shared .align 4 .b8 _ZZ8kernel3DPKfPfE4temp[2048];
	ld.param.u64 	%rd3, [_Z8kernel3DPKfPf_param_0];
	ld.param.u64 	%rd4, [_Z8kernel3DPKfPf_param_1];
	mov.u32 	%r1, %tid.x;
	mov.u32 	%r2, %tid.y;
	mov.u32 	%r3, %tid.z;
	mov.u32 	%r14, %ctaid.z;
	shl.b32 	%r15, %r14, 2;
	add.s32 	%r4, %r15, %r3;
	mov.u32 	%r16, %ctaid.y;
	shl.b32 	%r17, %r16, 2;
	add.s32 	%r18, %r17, %r2;
	mov.u32 	%r19, %ctaid.x;
	shl.b32 	%r20, %r19, 2;
	add.s32 	%r21, %r20, %r1;
	add.s32 	%r7, %r18, -2;
	add.s32 	%r8, %r21, -2;
	add.s32 	%r22, %r4, -258;
	setp.lt.u32 	%p1, %r22, -256;
	setp.lt.u32 	%p2, %r18, 2;
	or.pred  	%p3, %p1, %p2;
	setp.gt.u32 	%p4, %r7, 255;
	or.pred  	%p5, %p3, %p4;
	setp.lt.s32 	%p6, %r21, 2;
	or.pred  	%p7, %p6, %p5;
	setp.gt.u32 	%p8, %r8, 255;
	or.pred  	%p9, %p7, %p8;
	@%p9 bra 	$L__BB0_2;
	add.s32 	%r23, %r4, -2;
	cvta.to.global.u64 	%rd5, %rd3;
	mul.wide.u32 	%rd6, %r23, 65536;
	shl.b32 	%r24, %r7, 8;
	add.s32 	%r25, %r24, %r8;
	cvt.u64.u32 	%rd7, %r25;
	add.s64 	%rd8, %rd6, %rd7;
	shl.b64 	%rd9, %rd8, 2;
	add.s64 	%rd10, %rd5, %rd9;
	ld.global.f32 	%f3, [%rd10];
	shl.b32 	%r26, %r3, 8;
	mov.u32 	%r27, _ZZ8kernel3DPKfPfE4temp;
	add.s32 	%r28, %r27, %r26;
	shl.b32 	%r29, %r2, 5;
	add.s32 	%r30, %r28, %r29;
	shl.b32 	%r31, %r1, 2;
	add.s32 	%r32, %r30, %r31;
	st.shared.f32 	[%r32], %f3;
	bra.uni 	$L__BB0_3;
$L__BB0_2:
	shl.b32 	%r33, %r3, 8;
	mov.u32 	%r34, _ZZ8kernel3DPKfPfE4temp;
	add.s32 	%r35, %r34, %r33;
	shl.b32 	%r36, %r2, 5;
	add.s32 	%r37, %r35, %r36;
	shl.b32 	%r38, %r1, 2;
	add.s32 	%r39, %r37, %r38;
	mov.b32 	%r40, 0;
	st.shared.u32 	[%r39], %r40;
$L__BB0_3:
	bar.sync 	0;
	or.b32  	%r41, %r3, %r2;
	and.b32  	%r42, %r41, 1020;
	setp.ne.s32 	%p10, %r42, 0;
	setp.gt.u32 	%p11, %r1, 3;
	or.pred  	%p12, %p10, %p11;
	@%p12 bra 	$L__BB0_8;
	setp.gt.u32 	%p13, %r18, 255;
	or.b32  	%r44, %r21, %r4;
	and.b32  	%r45, %r44, -256;
	setp.ne.s32 	%p14, %r45, 0;
	or.pred  	%p15, %p14, %p13;
	@%p15 bra 	$L__BB0_8;
	shl.b32 	%r47, %r3, 8;
	shl.b32 	%r48, %r2, 5;
	add.s32 	%r49, %r47, %r48;
	shl.b32 	%r50, %r1, 2;
	add.s32 	%r51, %r49, %r50;
	mov.u32 	%r52, _ZZ8kernel3DPKfPfE4temp;
	add.s32 	%r53, %r51, %r52;
	add.s32 	%r56, %r53, 72;
	mov.u64 	%rd12, d_filter;
	add.s64 	%rd21, %rd12, 48;
	mov.f32 	%f80, 0f00000000;
	mov.b32 	%r57, 0;
$L__BB0_6:
	ld.shared.f32 	%f5, [%r56+-72];
	ld.const.f32 	%f6, [%rd21+-48];
	fma.rn.f32 	%f7, %f5, %f6, %f80;
	ld.shared.f32 	%f8, [%r56+-68];
	ld.const.f32 	%f9, [%rd21+-44];
	fma.rn.f32 	%f10, %f8, %f9, %f7;
	ld.shared.f32 	%f11, [%r56+-64];
	ld.const.f32 	%f12, [%rd21+-40];
	fma.rn.f32 	%f13, %f11, %f12, %f10;
	ld.shared.f32 	%f14, [%r56+-60];
	ld.const.f32 	%f15, [%rd21+-36];
	fma.rn.f32 	%f16, %f14, %f15, %f13;
	ld.shared.f32 	%f17, [%r56+-56];
	ld.const.f32 	%f18, [%rd21+-32];
	fma.rn.f32 	%f19, %f17, %f18, %f16;
	ld.shared.f32 	%f20, [%r56+-40];
	ld.const.f32 	%f21, [%rd21+-28];
	fma.rn.f32 	%f22, %f20, %f21, %f19;
	ld.shared.f32 	%f23, [%r56+-36];
	ld.const.f32 	%f24, [%rd21+-24];
	fma.rn.f32 	%f25, %f23, %f24, %f22;
	ld.shared.f32 	%f26, [%r56+-32];
	ld.const.f32 	%f27, [%rd21+-20];
	fma.rn.f32 	%f28, %f26, %f27, %f25;
	ld.shared.f32 	%f29, [%r56+-28];
	ld.const.f32 	%f30, [%rd21+-16];
	fma.rn.f32 	%f31, %f29, %f30, %f28;
	ld.shared.f32 	%f32, [%r56+-24];
	ld.const.f32 	%f33, [%rd21+-12];
	fma.rn.f32 	%f34, %f32, %f33, %f31;
	ld.shared.f32 	%f35, [%r56+-8];
	ld.const.f32 	%f36, [%rd21+-8];
	fma.rn.f32 	%f37, %f35, %f36, %f34;
	ld.shared.f32 	%f38, [%r56+-4];
	ld.const.f32 	%f39, [%rd21+-4];
	fma.rn.f32 	%f40, %f38, %f39, %f37;
	ld.shared.f32 	%f41, [%r56];
	ld.const.f32 	%f42, [%rd21];
	fma.rn.f32 	%f43, %f41, %f42, %f40;
	ld.shared.f32 	%f44, [%r56+4];
	ld.const.f32 	%f45, [%rd21+4];
	fma.rn.f32 	%f46, %f44, %f45, %f43;
	ld.shared.f32 	%f47, [%r56+8];
	ld.const.f32 	%f48, [%rd21+8];
	fma.rn.f32 	%f49, %f47, %f48, %f46;
	ld.shared.f32 	%f50, [%r56+24];
	ld.const.f32 	%f51, [%rd21+12];
	fma.rn.f32 	%f52, %f50, %f51, %f49;
	ld.shared.f32 	%f53, [%r56+28];
	ld.const.f32 	%f54, [%rd21+16];
	fma.rn.f32 	%f55, %f53, %f54, %f52;
	ld.shared.f32 	%f56, [%r56+32];
	ld.const.f32 	%f57, [%rd21+20];
	fma.rn.f32 	%f58, %f56, %f57, %f55;
	ld.shared.f32 	%f59, [%r56+36];
	ld.const.f32 	%f60, [%rd21+24];
	fma.rn.f32 	%f61, %f59, %f60, %f58;
	ld.shared.f32 	%f62, [%r56+40];
	ld.const.f32 	%f63, [%rd21+28];
	fma.rn.f32 	%f64, %f62, %f63, %f61;
	ld.shared.f32 	%f65, [%r56+56];
	ld.const.f32 	%f66, [%rd21+32];
	fma.rn.f32 	%f67, %f65, %f66, %f64;
	ld.shared.f32 	%f68, [%r56+60];
	ld.const.f32 	%f69, [%rd21+36];
	fma.rn.f32 	%f70, %f68, %f69, %f67;
	ld.shared.f32 	%f71, [%r56+64];
	ld.const.f32 	%f72, [%rd21+40];
	fma.rn.f32 	%f73, %f71, %f72, %f70;
	ld.shared.f32 	%f74, [%r56+68];
	ld.const.f32 	%f75, [%rd21+44];
	fma.rn.f32 	%f76, %f74, %f75, %f73;
	ld.shared.f32 	%f77, [%r56+72];
	ld.const.f32 	%f78, [%rd21+48];
	fma.rn.f32 	%f80, %f77, %f78, %f76;
	add.s32 	%r57, %r57, 1;
	add.s64 	%rd21, %rd21, 100;
	add.s32 	%r56, %r56, 256;
	setp.ne.s32 	%p16, %r57, 5;
	@%p16 bra 	$L__BB0_6;
	div.rn.f32 	%f79, %f80, 0f42FA0000;
	shl.b32 	%r54, %r4, 8;
	mul.wide.u32 	%rd13, %r54, 256;
	shl.b32 	%r55, %r18, 8;
	cvt.u64.u32 	%rd14, %r55;
	cvt.s64.s32 	%rd15, %r21;
	add.s64 	%rd16, %rd14, %rd15;
	add.s64 	%rd17, %rd16, %rd13;
	cvta.to.global.u64 	%rd18, %rd4;
	shl.b64 	%rd19, %rd17, 2;
	add.s64 	%rd20, %rd18, %rd19;
	st.global.f32 	[%rd20], %f79;
$L__BB0_8:
	ret;

}


// ===== COMPILED SASS (sm_100) =====

	.target	sm_100

	.elftype	@"ET_EXEC"


//--------------------- .note.nv.tkinfo           --------------------------
	.section	.note.nv.tkinfo,"",@"SHT_NOTE"
	.sectionflags	@"SHF_NOTE_NV_TKINFO"
	.tkinfo
        /*0018*/ 	.word	0x00000002
        /*0030*/ 	.string	""
        /*0030*/ 	.string	"ptxas"
        /*0030*/ 	.string	"Cuda compilation tools, release 13.0, V13.0.88"
        /*0030*/ 	.string	"Build cuda_13.0.r13.0/compiler.36424714_0"
        /*0030*/ 	.string	"-arch sm_100 -m 64 "



//--------------------- .note.nv.cuinfo           --------------------------
	.section	.note.nv.cuinfo,"",@"SHT_NOTE"
	.sectionflags	@"SHF_NOTE_NV_CUINFO"
        /*0018*/ 	.short	0x0002
        /*001a*/ 	.short	0x0064
        /*001c*/ 	.short	0x0082
	.zero		2


//--------------------- .nv.info                  --------------------------
	.section	.nv.info,"",@"SHT_CUDA_INFO"
	.align	4


	//----- nvinfo : EIATTR_REGCOUNT
	.align		4
        /*0000*/ 	.byte	0x04, 0x2f
        /*0002*/ 	.short	(.L_2 - .L_1)
	.align		4
.L_1:
        /*0004*/ 	.word	index@(_Z8kernel3DPKfPf)
        /*0008*/ 	.word	0x00000019


	//----- nvinfo : EIATTR_FRAME_SIZE
	.align		4
.L_2:
        /*000c*/ 	.byte	0x04, 0x11
        /*000e*/ 	.short	(.L_4 - .L_3)
	.align		4
.L_3:
        /*0010*/ 	.word	index@($__internal_0_$__cuda_sm3x_div_rn_noftz_f32_slowpath)
        /*0014*/ 	.word	0x00000000


	//----- nvinfo : EIATTR_FRAME_SIZE
	.align		4
.L_4:
        /*0018*/ 	.byte	0x04, 0x11
        /*001a*/ 	.short	(.L_6 - .L_5)
	.align		4
.L_5:
        /*001c*/ 	.word	index@(_Z8kernel3DPKfPf)
        /*0020*/ 	.word	0x00000000


	//----- nvinfo : EIATTR_MIN_STACK_SIZE
	.align		4
.L_6:
        /*0024*/ 	.byte	0x04, 0x12
        /*0026*/ 	.short	(.L_8 - .L_7)
	.align		4
.L_7:
        /*0028*/ 	.word	index@(_Z8kernel3DPKfPf)
        /*002c*/ 	.word	0x00000000
.L_8:


//--------------------- .nv.compat                --------------------------
	.section	.nv.compat,"",@"SHT_CUDA_COMPAT_INFO"
	.align	4
        /*0000*/ 	.byte	0x02, 0x09, 0x00, 0x00, 0x02, 0x02, 0x01, 0x00, 0x02, 0x05, 0x05, 0x00, 0x03, 0x07, 0x01, 0x01
        /*0010*/ 	.byte	0x02, 0x03, 0x00, 0x00, 0x02, 0x06, 0x01, 0x00, 0x04, 0x0b, 0x08, 0x00, 0x01, 0x00, 0x00, 0x00
        /*0020*/ 	.byte	0x00, 0x00, 0x00, 0x00


//--------------------- .nv.info._Z8kernel3DPKfPf --------------------------
	.section	.nv.info._Z8kernel3DPKfPf,"",@"SHT_CUDA_INFO"
	.sectionflags	@""
	.align	4


	//----- nvinfo : EIATTR_CUDA_API_VERSION
	.align		4
        /*0000*/ 	.byte	0x04, 0x37
        /*0002*/ 	.short	(.L_10 - .L_9)
.L_9:
        /*0004*/ 	.word	0x00000082


	//----- nvinfo : EIATTR_KPARAM_INFO
	.align		4
.L_10:
        /*0008*/ 	.byte	0x04, 0x17
        /*000a*/ 	.short	(.L_12 - .L_11)
.L_11:
        /*000c*/ 	.word	0x00000000
        /*0010*/ 	.short	0x0001
        /*0012*/ 	.short	0x0008
        /*0014*/ 	.byte	0x00, 0xf5, 0x21, 0x00


	//----- nvinfo : EIATTR_KPARAM_INFO
	.align		4
.L_12:
        /*0018*/ 	.byte	0x04, 0x17
        /*001a*/ 	.short	(.L_14 - .L_13)
.L_13:
        /*001c*/ 	.word	0x00000000
        /*0020*/ 	.short	0x0000
        /*0022*/ 	.short	0x0000
        /*0024*/ 	.byte	0x00, 0xf5, 0x21, 0x00


	//----- nvinfo : EIATTR_SPARSE_MMA_MASK
	.align		4
.L_14:
        /*0028*/ 	.byte	0x03, 0x50
        /*002a*/ 	.short	0x0000


	//----- nvinfo : EIATTR_MAXREG_COUNT
	.align		4
        /*002c*/ 	.byte	0x03, 0x1b
        /*002e*/ 	.short	0x00ff


	//----- nvinfo : EIATTR_NUM_BARRIERS
	.align		4
        /*0030*/ 	.byte	0x02, 0x4c
        /*0032*/ 	.byte	0x01
	.zero		1


	//----- nvinfo : EIATTR_MERCURY_ISA_VERSION
	.align		4
        /*0034*/ 	.byte	0x03, 0x5f
        /*0036*/ 	.short	0x0101


	//----- nvinfo : EIATTR_VRC_CTA_INIT_COUNT
	.align		4
        /*0038*/ 	.byte	0x02, 0x4a
	.zero		1
	.zero		1


	//----- nvinfo : EIATTR_EXIT_INSTR_OFFSETS
	.align		4
        /*003c*/ 	.byte	0x04, 0x1c
        /*003e*/ 	.short	(.L_16 - .L_15)


	//   ....[0]....
.L_15:
        /*0040*/ 	.word	0x000002b0


	//   ....[1]....
        /*0044*/ 	.word	0x000002e0


	//   ....[2]....
        /*0048*/ 	.word	0x00001620


	//----- nvinfo : EIATTR_CRS_STACK_SIZE
	.align		4
.L_16:
        /*004c*/ 	.byte	0x04, 0x1e
        /*004e*/ 	.short	(.L_18 - .L_17)
.L_17:
        /*0050*/ 	.word	0x00000000


	//----- nvinfo : EIATTR_CBANK_PARAM_SIZE
	.align		4
.L_18:
        /*0054*/ 	.byte	0x03, 0x19
        /*0056*/ 	.short	0x0010


	//----- nvinfo : EIATTR_PARAM_CBANK
	.align		4
        /*0058*/ 	.byte	0x04, 0x0a
        /*005a*/ 	.short	(.L_20 - .L_19)
	.align		4
.L_19:
        /*005c*/ 	.word	index@(.nv.constant0._Z8kernel3DPKfPf)
        /*0060*/ 	.short	0x0380
        /*0062*/ 	.short	0x0010


	//----- nvinfo : EIATTR_SW_WAR
	.align		4
.L_20:
        /*0064*/ 	.byte	0x04, 0x36
        /*0066*/ 	.short	(.L_22 - .L_21)
.L_21:
        /*0068*/ 	.word	0x00000008
.L_22:


//--------------------- .nv.callgraph             --------------------------
	.section	.nv.callgraph,"",@"SHT_CUDA_CALLGRAPH"
	.align	4
	.sectionentsize	8
	.align		4
        /*0000*/ 	.word	0x00000000
	.align		4
        /*0004*/ 	.word	0xffffffff
	.align		4
        /*0008*/ 	.word	0x00000000
	.align		4
        /*000c*/ 	.word	0xfffffffe
	.align		4
        /*0010*/ 	.word	0x00000000
	.align		4
        /*0014*/ 	.word	0xfffffffd
	.align		4
        /*0018*/ 	.word	0x00000000
	.align		4
        /*001c*/ 	.word	0xfffffffc


//--------------------- .nv.constant3             --------------------------
	.section	.nv.constant3,"a",@progbits
	.align	4
.nv.constant3:
	.type		d_filter,@object
	.size		d_filter,(.L_0 - d_filter)
d_filter:
	.zero		500
.L_0:


//--------------------- .text._Z8kernel3DPKfPf    --------------------------
	.section	.text._Z8kernel3DPKfPf,"ax",@progbits
	.align	128
        .global         _Z8kernel3DPKfPf
        .type           _Z8kernel3DPKfPf,@function
        .size           _Z8kernel3DPKfPf,(.L_x_15 - _Z8kernel3DPKfPf)
        .other          _Z8kernel3DPKfPf,@"STO_CUDA_ENTRY STV_DEFAULT"
_Z8kernel3DPKfPf:
.text._Z8kernel3DPKfPf:
[----:B------:R-:W-:Y:S01]  /*0000*/  LDC R1, c[0x0][0x37c] ;  /* 0x0000df00ff017b82 */ /* 0x000fe20000000800 */
[----:B------:R-:W0:Y:S01]  /*0010*/  S2R R10, SR_TID.Z ;  /* 0x00000000000a7919 */ /* 0x000e220000002300 */
[----:B------:R-:W1:Y:S01]  /*0020*/  LDCU.64 UR6, c[0x0][0x358] ;  /* 0x00006b00ff0677ac */ /* 0x000e620008000a00 */
[----:B------:R-:W2:Y:S01]  /*0030*/  S2R R11, SR_TID.Y ;  /* 0x00000000000b7919 */ /* 0x000ea20000002200 */
[----:B------:R-:W2:Y:S01]  /*0040*/  S2R R2, SR_CTAID.Y ;  /* 0x0000000000027919 */ /* 0x000ea20000002600 */
[----:B------:R-:W0:Y:S01]  /*0050*/  S2R R3, SR_CTAID.Z ;  /* 0x0000000000037919 */ /* 0x000e220000002700 */
[----:B------:R-:W3:Y:S01]  /*0060*/  S2R R0, SR_TID.X ;  /* 0x0000000000007919 */ /* 0x000ee20000002100 */
[----:B------:R-:W3:Y:S01]  /*0070*/  S2R R5, SR_CTAID.X ;  /* 0x0000000000057919 */ /* 0x000ee20000002500 */
[----:B--2---:R-:W-:Y:S02]  /*0080*/  LEA R2, R2, R11, 0x2 ;  /* 0x0000000b02027211 */ /* 0x004fe400078e10ff */
[----:B0-----:R-:W-:-:S02]  /*0090*/  LEA R3, R3, R10, 0x2 ;  /* 0x0000000a03037211 */ /* 0x001fc400078e10ff */
[C---:B------:R-:W-:Y:S02]  /*00a0*/  ISETP.GE.U32.AND P0, PT, R2.reuse, 0x2, PT ;  /* 0x000000020200780c */ /* 0x040fe40003f06070 */
[----:B------:R-:W-:Y:S02]  /*00b0*/  IADD3 R4, PT, PT, R3, -0x102, RZ ;  /* 0xfffffefe03047810 */ /* 0x000fe40007ffe0ff */
[----:B------:R-:W-:Y:S02]  /*00c0*/  IADD3 R6, PT, PT, R2, -0x2, RZ ;  /* 0xfffffffe02067810 */ /* 0x000fe40007ffe0ff */
[----:B------:R-:W-:Y:S02]  /*00d0*/  ISETP.LT.U32.OR P0, PT, R4, -0x100, !P0 ;  /* 0xffffff000400780c */ /* 0x000fe40004701470 */
[----:B---3--:R-:W-:Y:S02]  /*00e0*/  LEA R4, R5, R0, 0x2 ;  /* 0x0000000005047211 */ /* 0x008fe400078e10ff */
[----:B------:R-:W-:-:S02]  /*00f0*/  ISETP.GT.U32.OR P0, PT, R6, 0xff, P0 ;  /* 0x000000ff0600780c */ /* 0x000fc40000704470 */
[C---:B------:R-:W-:Y:S02]  /*0100*/  IADD3 R7, PT, PT, R4.reuse, -0x2, RZ ;  /* 0xfffffffe04077810 */ /* 0x040fe40007ffe0ff */
[----:B------:R-:W-:-:S04]  /*0110*/  ISETP.LT.OR P0, PT, R4, 0x2, P0 ;  /* 0x000000020400780c */ /* 0x000fc80000701670 */
[----:B------:R-:W-:-:S13]  /*0120*/  ISETP.GT.U32.OR P0, PT, R7, 0xff, P0 ;  /* 0x000000ff0700780c */ /* 0x000fda0000704470 */
[----:B------:R-:W0:Y:S01]  /*0130*/  @!P0 LDC.64 R8, c[0x0][0x380] ;  /* 0x0000e000ff088b82 */ /* 0x000e220000000a00 */
[----:B------:R-:W-:Y:S02]  /*0140*/  @!P0 LEA R6, R6, R7, 0x8 ;  /* 0x0000000706068211 */ /* 0x000fe400078e40ff */
[----:B------:R-:W-:Y:S02]  /*0150*/  @!P0 IADD3 R5, PT, PT, R3, -0x2, RZ ;  /* 0xfffffffe03058810 */ /* 0x000fe40007ffe0ff */
[----:B------:R-:W-:-:S03]  /*0160*/  @!P0 MOV R7, RZ ;  /* 0x000000ff00078202 */ /* 0x000fc60000000f00 */
[----:B------:R-:W-:-:S03]  /*0170*/  @!P0 IMAD.WIDE.U32 R6, R5, 0x10000, R6 ;  /* 0x0001000005068825 */ /* 0x000fc600078e0006 */
[----:B0-----:R-:W-:-:S04]  /*0180*/  @!P0 LEA R8, P1, R6, R8, 0x2 ;  /* 0x0000000806088211 */ /* 0x001fc800078210ff */
[----:B------:R-:W-:-:S05]  /*0190*/  @!P0 LEA.HI.X R9, R6, R9, R7, 0x2, P1 ;  /* 0x0000000906098211 */ /* 0x000fca00008f1407 */
[----:B-1----:R-:W2:Y:S01]  /*01a0*/  @!P0 LDG.E R8, desc[UR6][R8.64] ;  /* 0x0000000608088981 */ /* 0x002ea2000c1e1900 */
[----:B------:R-:W0:Y:S01]  /*01b0*/  S2UR UR5, SR_CgaCtaId ;  /* 0x00000000000579c3 */ /* 0x000e220000008800 */
[----:B------:R-:W-:Y:S01]  /*01c0*/  UMOV UR4, 0x400 ;  /* 0x0000040000047882 */ /* 0x000fe20000000000 */
[----:B------:R-:W-:-:S04]  /*01d0*/  LOP3.LUT P1, RZ, R10, 0x3fc, R11, 0xc8, !PT ;  /* 0x000003fc0aff7812 */ /* 0x000fc8000782c80b */
[----:B------:R-:W-:Y:S01]  /*01e0*/  ISETP.GT.U32.OR P1, PT, R0, 0x3, P1 ;  /* 0x000000030000780c */ /* 0x000fe20000f24470 */
[----:B0-----:R-:W-:-:S06]  /*01f0*/  ULEA UR4, UR5, UR4, 0x18 ;  /* 0x0000000405047291 */ /* 0x001fcc000f8ec0ff */
[----:B------:R-:W-:-:S04]  /*0200*/  @!P0 MOV R5, UR4 ;  /* 0x0000000400058c02 */ /* 0x000fc80008000f00 */
[C---:B------:R-:W-:Y:S02]  /*0210*/  @!P0 LEA R6, R10.reuse, R5, 0x8 ;  /* 0x000000050a068211 */ /* 0x040fe400078e40ff */
[----:B------:R-:W-:Y:S02]  /*0220*/  @P0 MOV R5, UR4 ;  /* 0x0000000400050c02 */ /* 0x000fe40008000f00 */
[C---:B------:R-:W-:Y:S02]  /*0230*/  @!P0 LEA R7, R11.reuse, R6, 0x5 ;  /* 0x000000060b078211 */ /* 0x040fe400078e28ff */
[----:B------:R-:W-:Y:S02]  /*0240*/  @P0 LEA R12, R10, R5, 0x8 ;  /* 0x000000050a0c0211 */ /* 0x000fe400078e40ff */
[----:B------:R-:W-:Y:S02]  /*0250*/  @!P0 LEA R7, R0, R7, 0x2 ;  /* 0x0000000700078211 */ /* 0x000fe400078e10ff */
[----:B------:R-:W-:-:S04]  /*0260*/  @P0 LEA R13, R11, R12, 0x5 ;  /* 0x0000000c0b0d0211 */ /* 0x000fc800078e28ff */
[----:B------:R-:W-:Y:S01]  /*0270*/  @P0 LEA R13, R0, R13, 0x2 ;  /* 0x0000000d000d0211 */ /* 0x000fe200078e10ff */
[----:B--2---:R0:W-:Y:S04]  /*0280*/  @!P0 STS [R7], R8 ;  /* 0x0000000807008388 */ /* 0x0041e80000000800 */
[----:B------:R0:W-:Y:S01]  /*0290*/  @P0 STS [R13], RZ ;  /* 0x000000ff0d000388 */ /* 0x0001e20000000800 */
[----:B------:R-:W-:Y:S06]  /*02a0*/  BAR.SYNC.DEFER_BLOCKING 0x0 ;  /* 0x0000000000007b1d */ /* 0x000fec0000010000 */
[----:B------:R-:W-:Y:S05]  /*02b0*/  @P1 EXIT ;  /* 0x000000000000194d */ /* 0x000fea0003800000 */
[----:B------:R-:W-:-:S04]  /*02c0*/  LOP3.LUT P0, RZ, R4, 0xffffff00, R3, 0xc8, !PT ;  /* 0xffffff0004ff7812 */ /* 0x000fc8000780c803 */
[----:B------:R-:W-:-:S13]  /*02d0*/  ISETP.GT.U32.OR P0, PT, R2, 0xff, P0 ;  /* 0x000000ff0200780c */ /* 0x000fda0000704470 */
[----:B------:R-:W-:Y:S05]  /*02e0*/  @P0 EXIT ;  /* 0x000000000000094d */ /* 0x000fea0003800000 */
[----:B------:R-:W-:Y:S01]  /*02f0*/  LEA R11, R10, R11, 0x3 ;  /* 0x0000000b0a0b7211 */ /* 0x000fe200078e18ff */
[----:B------:R-:W1:Y:S01]  /*0300*/  LDCU.128 UR8, c[0x3][URZ] ;  /* 0x00c00000ff0877ac */ /* 0x000e620008000c00 */
[----:B------:R-:W-:Y:S02]  /*0310*/  BSSY.RECONVERGENT B1, `(.L_x_0) ;  /* 0x0000128000017945 */ /* 0x000fe40003800200 */
[----:B------:R-:W-:Y:S01]  /*0320*/  LEA R0, R11, R0, 0x3 ;  /* 0x000000000b007211 */ /* 0x000fe200078e18ff */
[----:B------:R-:W2:Y:S03]  /*0330*/  LDCU.128 UR12, c[0x3][0x10] ;  /* 0x00c00200ff0c77ac */ /* 0x000ea60008000c00 */
[----:B------:R-:W-:Y:S01]  /*0340*/  LEA R5, R0, R5, 0x2 ;  /* 0x0000000500057211 */ /* 0x000fe200078e10ff */
[----:B------:R-:W3:Y:S04]  /*0350*/  LDCU UR4, c[0x3][0x1f0] ;  /* 0x00c03e00ff0477ac */ /* 0x000ee80008000800 */
[----:B------:R-:W1:Y:S04]  /*0360*/  LDS R0, [R5] ;  /* 0x0000000005007984 */ /* 0x000e680000000800 */
[----:B------:R-:W4:Y:S04]  /*0370*/  LDS R9, [R5+0x4] ;  /* 0x0000040005097984 */ /* 0x000f280000000800 */
[----:B------:R-:W5:Y:S04]  /*0380*/  LDS R10, [R5+0x8] ;  /* 0x00000800050a7984 */ /* 0x000f680000000800 */
[----:B------:R-:W2:Y:S04]  /*0390*/  LDS R11, [R5+0xc] ;  /* 0x00000c00050b7984 */ /* 0x000ea80000000800 */
[----:B------:R-:W3:Y:S04]  /*03a0*/  LDS R12, [R5+0x10] ;  /* 0x00001000050c7984 */ /* 0x000ee80000000800 */
[----:B0-----:R-:W0:Y:S04]  /*03b0*/  LDS R13, [R5+0x20] ;  /* 0x00002000050d7984 */ /* 0x001e280000000800 */
[----:B------:R-:W0:Y:S04]  /*03c0*/  LDS R14, [R5+0x24] ;  /* 0x00002400050e7984 */ /* 0x000e280000000800 */
[----:B------:R-:W0:Y:S04]  /*03d0*/  LDS R15, [R5+0x28] ;  /* 0x00002800050f7984 */ /* 0x000e280000000800 */
[----:B------:R-:W0:Y:S04]  /*03e0*/  LDS R8, [R5+0x2c] ;  /* 0x00002c0005087984 */ /* 0x000e280000000800 */
[----:B------:R-:W0:Y:S01]  /*03f0*/  LDS R7, [R5+0x30] ;  /* 0x0000300005077984 */ /* 0x000e220000000800 */
[----:B-1----:R-:W-:-:S03]  /*0400*/  FFMA R0, R0, UR8, RZ ;  /* 0x0000000800007c23 */ /* 0x002fc600080000ff */
[----:B------:R-:W1:Y:S01]  /*0410*/  LDS R6, [R5+0x40] ;  /* 0x0000400005067984 */ /* 0x000e620000000800 */
[----:B----4-:R-:W-:-:S03]  /*0420*/  FFMA R9, R9, UR9, R0 ;  /* 0x0000000909097c23 */ /* 0x010fc60008000000 */
[----:B------:R-:W-:Y:S01]  /*0430*/  LDS R21, [R5+0x400] ;  /* 0x0004000005157984 */ /* 0x000fe20000000800 */
[----:B-----5:R-:W-:-:S03]  /*0440*/  FFMA R10, R10, UR10, R9 ;  /* 0x0000000a0a0a7c23 */ /* 0x020fc60008000009 */
[----:B------:R-:W4:Y:S01]  /*0450*/  LDS R0, [R5+0x44] ;  /* 0x0000440005007984 */ /* 0x000f220000000800 */
[----:B--2---:R-:W-:-:S03]  /*0460*/  FFMA R11, R11, UR11, R10 ;  /* 0x0000000b0b0b7c23 */ /* 0x004fc6000800000a */
[----:B------:R-:W2:Y:S01]  /*0470*/  LDS R9, [R5+0x48] ;  /* 0x0000480005097984 */ /* 0x000ea20000000800 */
[----:B------:R-:W5:Y:S01]  /*0480*/  LDCU.128 UR8, c[0x3][0x20] ;  /* 0x00c00400ff0877ac */ /* 0x000f620008000c00 */
[----:B---3--:R-:W-:Y:S02]  /*0490*/  FFMA R12, R12, UR12, R11 ;  /* 0x0000000c0c0c7c23 */ /* 0x008fe4000800000b */
[----:B------:R-:W3:Y:S02]  /*04a0*/  LDS R10, [R5+0x4c] ;  /* 0x00004c00050a7984 */ /* 0x000ee40000000800 */
[----:B0-----:R-:W-:Y:S02]  /*04b0*/  FFMA R13, R13, UR13, R12 ;  /* 0x0000000d0d0d7c23 */ /* 0x001fe4000800000c */
[----:B------:R-:W0:Y:S02]  /*04c0*/  LDS R11, [R5+0x50] ;  /* 0x00005000050b7984 */ /* 0x000e240000000800 */
[----:B------:R-:W-:-:S02]  /*04d0*/  FFMA R14, R14, UR14, R13 ;  /* 0x0000000e0e0e7c23 */ /* 0x000fc4000800000d */
[----:B------:R-:W0:Y:S02]  /*04e0*/  LDS R12, [R5+0x60] ;  /* 0x00006000050c7984 */ /* 0x000e240000000800 */
[----:B------:R-:W-:Y:S02]  /*04f0*/  FFMA R15, R15, UR15, R14 ;  /* 0x0000000f0f0f7c23 */ /* 0x000fe4000800000e */
[----:B------:R-:W0:Y:S01]  /*0500*/  LDS R13, [R5+0x64] ;  /* 0x00006400050d7984 */ /* 0x000e220000000800 */
[----:B------:R-:W2:Y:S01]  /*0510*/  LDCU.128 UR12, c[0x3][0x30] ;  /* 0x00c00600ff0c77ac */ /* 0x000ea20008000c00 */
[----:B-----5:R-:W-:Y:S02]  /*0520*/  FFMA R16, R8, UR8, R15 ;  /* 0x0000000808107c23 */ /* 0x020fe4000800000f */
[----:B------:R-:W5:Y:S02]  /*0530*/  LDS R14, [R5+0x68] ;  /* 0x00006800050e7984 */ /* 0x000f640000000800 */
[----:B------:R-:W-:-:S02]  /*0540*/  FFMA R15, R7, UR9, R16 ;  /* 0x00000009070f7c23 */ /* 0x000fc40008000010 */
[----:B------:R-:W5:Y:S04]  /*0550*/  LDS R8, [R5+0x6c] ;  /* 0x00006c0005087984 */ /* 0x000f680000000800 */
[----:B------:R-:W5:Y:S01]  /*0560*/  LDS R7, [R5+0x70] ;  /* 0x0000700005077984 */ /* 0x000f620000000800 */
[----:B-1----:R-:W-:-:S03]  /*0570*/  FFMA R15, R6, UR10, R15 ;  /* 0x0000000a060f7c23 */ /* 0x002fc6000800000f */
[----:B------:R-:W1:Y:S01]  /*0580*/  LDS R6, [R5+0x80] ;  /* 0x0000800005067984 */ /* 0x000e620000000800 */
[----:B----4-:R-:W-:Y:S01]  /*0590*/  FFMA R16, R0, UR11, R15 ;  /* 0x0000000b00107c23 */ /* 0x010fe2000800000f */
[----:B------:R-:W4:Y:S02]  /*05a0*/  LDCU.128 UR8, c[0x3][0x40] ;  /* 0x00c00800ff0877ac */ /* 0x000f240008000c00 */
[----:B------:R-:W1:Y:S01]  /*05b0*/  LDS R0, [R5+0x84] ;  /* 0x0000840005007984 */ /* 0x000e620000000800 */
[----:B--2---:R-:W-:-:S03]  /*05c0*/  FFMA R15, R9, UR12, R16 ;  /* 0x0000000c090f7c23 */ /* 0x004fc60008000010 */
[----:B------:R-:W2:Y:S01]  /*05d0*/  LDS R9, [R5+0x88] ;  /* 0x0000880005097984 */ /* 0x000ea20000000800 */
[----:B---3--:R-:W-:-:S03]  /*05e0*/  FFMA R16, R10, UR13, R15 ;  /* 0x0000000d0a107c23 */ /* 0x008fc6000800000f */
[----:B------:R-:W3:Y:S01]  /*05f0*/  LDS R10, [R5+0x8c] ;  /* 0x00008c00050a7984 */ /* 0x000ee20000000800 */
[----:B0-----:R-:W-:-:S03]  /*0600*/  FFMA R15, R11, UR14, R16 ;  /* 0x0000000e0b0f7c23 */ /* 0x001fc60008000010 */
[----:B------:R-:W0:Y:S01]  /*0610*/  LDS R11, [R5+0x90] ;  /* 0x00009000050b7984 */ /* 0x000e220000000800 */
[----:B------:R-:W-:Y:S01]  /*0620*/  FFMA R16, R12, UR15, R15 ;  /* 0x0000000f0c107c23 */ /* 0x000fe2000800000f */
[----:B------:R-:W1:Y:S02]  /*0630*/  LDCU.128 UR12, c[0x3][0x50] ;  /* 0x00c00a00ff0c77ac */ /* 0x000e640008000c00 */
[----:B------:R-:W0:Y:S01]  /*0640*/  LDS R12, [R5+0x100] ;  /* 0x00010000050c7984 */ /* 0x000e220000000800 */
[----:B----4-:R-:W-:-:S03]  /*0650*/  FFMA R15, R13, UR8, R16 ;  /* 0x000000080d0f7c23 */ /* 0x010fc60008000010 */
[----:B------:R-:W4:Y:S01]  /*0660*/  LDS R13, [R5+0x104] ;  /* 0x00010400050d7984 */ /* 0x000f220000000800 */
[----:B-----5:R-:W-:-:S03]  /*0670*/  FFMA R15, R14, UR9, R15 ;  /* 0x000000090e0f7c23 */ /* 0x020fc6000800000f */
[----:B------:R-:W5:Y:S01]  /*0680*/  LDS R14, [R5+0x108] ;  /* 0x00010800050e7984 */ /* 0x000f620000000800 */
[----:B------:R-:W-:-:S03]  /*0690*/  FFMA R16, R8, UR10, R15 ;  /* 0x0000000a08107c23 */ /* 0x000fc6000800000f */
[----:B------:R-:W5:Y:S01]  /*06a0*/  LDS R8, [R5+0x10c] ;  /* 0x00010c0005087984 */ /* 0x000f620000000800 */
[----:B------:R-:W-:Y:S01]  /*06b0*/  FFMA R15, R7, UR11, R16 ;  /* 0x0000000b070f7c23 */ /* 0x000fe20008000010 */
[----:B------:R-:W0:Y:S02]  /*06c0*/  LDCU.128 UR8, c[0x3][0x60] ;  /* 0x00c00c00ff0877ac */ /* 0x000e240008000c00 */
[----:B------:R-:W5:Y:S01]  /*06d0*/  LDS R7, [R5+0x110] ;  /* 0x0001100005077984 */ /* 0x000f620000000800 */
[----:B-1----:R-:W-:-:S03]  /*06e0*/  FFMA R15, R6, UR12, R15 ;  /* 0x0000000c060f7c23 */ /* 0x002fc6000800000f */
[----:B------:R-:W1:Y:S01]  /*06f0*/  LDS R6, [R5+0x120] ;  /* 0x0001200005067984 */ /* 0x000e620000000800 */
[----:B------:R-:W-:-:S03]  /*0700*/  FFMA R16, R0, UR13, R15 ;  /* 0x0000000d00107c23 */ /* 0x000fc6000800000f */
[----:B------:R-:W-:Y:S01]  /*0710*/  LDS R20, [R5+0x404] ;  /* 0x0004040005147984 */ /* 0x000fe20000000800 */
[----:B--2---:R-:W-:-:S03]  /*0720*/  FFMA R15, R9, UR14, R16 ;  /* 0x0000000e090f7c23 */ /* 0x004fc60008000010 */
[----:B------:R-:W2:Y:S01]  /*0730*/  LDS R0, [R5+0x124] ;  /* 0x0001240005007984 */ /* 0x000ea20000000800 */
[----:B---3--:R-:W-:-:S03]  /*0740*/  FFMA R16, R10, UR15, R15 ;  /* 0x0000000f0a107c23 */ /* 0x008fc6000800000f */
[----:B------:R-:W3:Y:S01]  /*0750*/  LDS R9, [R5+0x128] ;  /* 0x0001280005097984 */ /* 0x000ee20000000800 */
[----:B------:R-:W5:Y:S01]  /*0760*/  LDCU.128 UR12, c[0x3][0x70] ;  /* 0x00c00e00ff0c77ac */ /* 0x000f620008000c00 */
[----:B0-----:R-:W-:Y:S02]  /*0770*/  FFMA R15, R11, UR8, R16 ;  /* 0x000000080b0f7c23 */ /* 0x001fe40008000010 */
[----:B------:R-:W0:Y:S02]  /*0780*/  LDS R10, [R5+0x12c] ;  /* 0x00012c00050a7984 */ /* 0x000e240000000800 */
[----:B------:R-:W-:Y:S02]  /*0790*/  FFMA R16, R12, UR9, R15 ;  /* 0x000000090c107c23 */ /* 0x000fe4000800000f */
[----:B------:R-:W0:Y:S02]  /*07a0*/  LDS R11, [R5+0x130] ;  /* 0x00013000050b7984 */ /* 0x000e240000000800 */
[----:B----4-:R-:W-:-:S02]  /*07b0*/  FFMA R15, R13, UR10, R16 ;  /* 0x0000000a0d0f7c23 */ /* 0x010fc40008000010 */
[----:B------:R-:W4:Y:S02]  /*07c0*/  LDS R12, [R5+0x140] ;  /* 0x00014000050c7984 */ /* 0x000f240000000800 */
[----:B-----5:R-:W-:Y:S02]  /*07d0*/  FFMA R15, R14, UR11, R15 ;  /* 0x0000000b0e0f7c23 */ /* 0x020fe4000800000f */
[----:B------:R-:W5:Y:S01]  /*07e0*/  LDS R13, [R5+0x144] ;  /* 0x00014400050d7984 */ /* 0x000f620000000800 */
[----:B------:R-:W3:Y:S01]  /*07f0*/  LDCU.128 UR8, c[0x3][0x80] ;  /* 0x00c01000ff0877ac */ /* 0x000ee20008000c00 */
[----:B------:R-:W-:Y:S02]  /*0800*/  FFMA R16, R8, UR12, R15 ;  /* 0x0000000c08107c23 */ /* 0x000fe4000800000f */
[----:B------:R-:W5:Y:S02]  /*0810*/  LDS R14, [R5+0x148] ;  /* 0x00014800050e7984 */ /* 0x000f640000000800 */
[----:B------:R-:W-:-:S02]  /*0820*/  FFMA R15, R7, UR13, R16 ;  /* 0x0000000d070f7c23 */ /* 0x000fc40008000010 */
[----:B------:R-:W5:Y:S02]  /*0830*/  LDS R8, [R5+0x14c] ;  /* 0x00014c0005087984 */ /* 0x000f640000000800 */
[----:B-1----:R-:W-:Y:S02]  /*0840*/  FFMA R15, R6, UR14, R15 ;  /* 0x0000000e060f7c23 */ /* 0x002fe4000800000f */
[----:B------:R-:W1:Y:S04]  /*0850*/  LDS R7, [R5+0x150] ;  /* 0x0001500005077984 */ /* 0x000e680000000800 */
[----:B------:R-:W1:Y:S01]  /*0860*/  LDS R6, [R5+0x160] ;  /* 0x0001600005067984 */ /* 0x000e620000000800 */
[----:B--2---:R-:W-:Y:S01]  /*0870*/  FFMA R16, R0, UR15, R15 ;  /* 0x0000000f00107c23 */ /* 0x004fe2000800000f */
[----:B------:R-:W5:Y:S02]  /*0880*/  LDCU.128 UR12, c[0x3][0x90] ;  /* 0x00c01200ff0c77ac */ /* 0x000f640008000c00 */
[----:B------:R-:W2:Y:S01]  /*0890*/  LDS R0, [R5+0x164] ;  /* 0x0001640005007984 */ /* 0x000ea20000000800 */
[----:B---3--:R-:W-:-:S03]  /*08a0*/  FFMA R15, R9, UR8, R16 ;  /* 0x00000008090f7c23 */ /* 0x008fc60008000010 */
[----:B------:R-:W3:Y:S01]  /*08b0*/  LDS R9, [R5+0x168] ;  /* 0x0001680005097984 */ /* 0x000ee20000000800 */
[----:B0-----:R-:W-:-:S03]  /*08c0*/  FFMA R16, R10, UR9, R15 ;  /* 0x000000090a107c23 */ /* 0x001fc6000800000f */
[----:B------:R-:W0:Y:S01]  /*08d0*/  LDS R10, [R5+0x16c] ;  /* 0x00016c00050a7984 */ /* 0x000e220000000800 */
[----:B------:R-:W-:-:S03]  /*08e0*/  FFMA R15, R11, UR10, R16 ;  /* 0x0000000a0b0f7c23 */ /* 0x000fc60008000010 */
[----:B------:R-:W0:Y:S01]  /*08f0*/  LDS R11, [R5+0x170] ;  /* 0x00017000050b7984 */ /* 0x000e220000000800 */
[----:B----4-:R-:W-:Y:S01]  /*0900*/  FFMA R16, R12, UR11, R15 ;  /* 0x0000000b0c107c23 */ /* 0x010fe2000800000f */
[----:B------:R-:W4:Y:S02]  /*0910*/  LDCU.128 UR8, c[0x3][0xa0] ;  /* 0x00c01400ff0877ac */ /* 0x000f240008000c00 */
[----:B------:R-:W0:Y:S01]  /*0920*/  LDS R12, [R5+0x180] ;  /* 0x00018000050c7984 */ /* 0x000e220000000800 */
[----:B-----5:R-:W-:-:S03]  /*0930*/  FFMA R15, R13, UR12, R16 ;  /* 0x0000000c0d0f7c23 */ /* 0x020fc60008000010 */
[----:B------:R-:W5:Y:S01]  /*0940*/  LDS R13, [R5+0x184] ;  /* 0x00018400050d7984 */ /* 0x000f620000000800 */
[----:B------:R-:W-:-:S03]  /*0950*/  FFMA R15, R14, UR13, R15 ;  /* 0x0000000d0e0f7c23 */ /* 0x000fc6000800000f */
[----:B------:R-:W5:Y:S01]  /*0960*/  LDS R14, [R5+0x188] ;  /* 0x00018800050e7984 */ /* 0x000f620000000800 */
[----:B------:R-:W-:-:S03]  /*0970*/  FFMA R16, R8, UR14, R15 ;  /* 0x0000000e08107c23 */ /* 0x000fc6000800000f */
[----:B------:R-:W5:Y:S01]  /*0980*/  LDS R8, [R5+0x18c] ;  /* 0x00018c0005087984 */ /* 0x000f620000000800 */
[----:B-1----:R-:W-:Y:S01]  /*0990*/  FFMA R15, R7, UR15, R16 ;  /* 0x0000000f070f7c23 */ /* 0x002fe20008000010 */
[----:B------:R-:W1:Y:S02]  /*09a0*/  LDCU.128 UR12, c[0x3][0xb0] ;  /* 0x00c01600ff0c77ac */ /* 0x000e640008000c00 */
[----:B------:R-:W5:Y:S01]  /*09b0*/  LDS R7, [R5+0x190] ;  /* 0x0001900005077984 */ /* 0x000f620000000800 */
[----:B----4-:R-:W-:-:S03]  /*09c0*/  FFMA R15, R6, UR8, R15 ;  /* 0x00000008060f7c23 */ /* 0x010fc6000800000f */
[----:B------:R-:W4:Y:S01]  /*09d0*/  LDS R6, [R5+0x200] ;  /* 0x0002000005067984 */ /* 0x000f220000000800 */
[----:B--2---:R-:W-:-:S03]  /*09e0*/  FFMA R16, R0, UR9, R15 ;  /* 0x0000000900107c23 */ /* 0x004fc6000800000f */
[----:B------:R-:W-:Y:S01]  /*09f0*/  LDS R19, [R5+0x408] ;  /* 0x0004080005137984 */ /* 0x000fe20000000800 */
[----:B---3--:R-:W-:-:S03]  /*0a00*/  FFMA R15, R9, UR10, R16 ;  /* 0x0000000a090f7c23 */ /* 0x008fc60008000010 */
[----:B------:R-:W2:Y:S01]  /*0a10*/  LDS R0, [R5+0x204] ;  /* 0x0002040005007984 */ /* 0x000ea20000000800 */
[----:B0-----:R-:W-:-:S03]  /*0a20*/  FFMA R16, R10, UR11, R15 ;  /* 0x0000000b0a107c23 */ /* 0x001fc6000800000f */
[----:B------:R-:W0:Y:S01]  /*0a30*/  LDS R9, [R5+0x208] ;  /* 0x0002080005097984 */ /* 0x000e220000000800 */
[----:B------:R-:W3:Y:S01]  /*0a40*/  LDCU.128 UR8, c[0x3][0xc0] ;  /* 0x00c01800ff0877ac */ /* 0x000ee20008000c00 */
[----:B-1----:R-:W-:Y:S02]  /*0a50*/  FFMA R15, R11, UR12, R16 ;  /* 0x0000000c0b0f7c23 */ /* 0x002fe40008000010 */
[----:B------:R-:W1:Y:S02]  /*0a60*/  LDS R10, [R5+0x20c] ;  /* 0x00020c00050a7984 */ /* 0x000e640000000800 */
[----:B------:R-:W-:Y:S02]  /*0a70*/  FFMA R16, R12, UR13, R15 ;  /* 0x0000000d0c107c23 */ /* 0x000fe4000800000f */
[----:B------:R-:W1:Y:S02]  /*0a80*/  LDS R11, [R5+0x210] ;  /* 0x00021000050b7984 */ /* 0x000e640000000800 */
[----:B-----5:R-:W-:-:S02]  /*0a90*/  FFMA R15, R13, UR14, R16 ;  /* 0x0000000e0d0f7c23 */ /* 0x020fc40008000010 */
[----:B------:R-:W5:Y:S02]  /*0aa0*/  LDS R12, [R5+0x220] ;  /* 0x00022000050c7984 */ /* 0x000f640000000800 */
[----:B------:R-:W-:Y:S02]  /*0ab0*/  FFMA R15, R14, UR15, R15 ;  /* 0x0000000f0e0f7c23 */ /* 0x000fe4000800000f */
[----:B------:R-:W5:Y:S01]  /*0ac0*/  LDS R13, [R5+0x224] ;  /* 0x00022400050d7984 */ /* 0x000f620000000800 */
[----:B------:R-:W0:Y:S01]  /*0ad0*/  LDCU.128 UR12, c[0x3][0xd0] ;  /* 0x00c01a00ff0c77ac */ /* 0x000e220008000c00 */
[----:B---3--:R-:W-:Y:S02]  /*0ae0*/  FFMA R16, R8, UR8, R15 ;  /* 0x0000000808107c23 */ /* 0x008fe4000800000f */
[----:B------:R-:W3:Y:S02]  /*0af0*/  LDS R14, [R5+0x228] ;  /* 0x00022800050e7984 */ /* 0x000ee40000000800 */
[----:B------:R-:W-:-:S02]  /*0b00*/  FFMA R15, R7, UR9, R16 ;  /* 0x00000009070f7c23 */ /* 0x000fc40008000010 */
[----:B------:R-:W3:Y:S02]  /*0b10*/  LDS R8, [R5+0x22c] ;  /* 0x00022c0005087984 */ /* 0x000ee40000000800 */
[----:B----4-:R-:W-:Y:S02]  /*0b20*/  FFMA R15, R6, UR10, R15 ;  /* 0x0000000a060f7c23 */ /* 0x010fe4000800000f */
[----:B------:R-:W4:Y:S04]  /*0b30*/  LDS R7, [R5+0x230] ;  /* 0x0002300005077984 */ /* 0x000f280000000800 */
[----:B------:R-:W4:Y:S01]  /*0b40*/  LDS R6, [R5+0x240] ;  /* 0x0002400005067984 */ /* 0x000f220000000800 */
[----:B--2---:R-:W-:Y:S01]  /*0b50*/  FFMA R16, R0, UR11, R15 ;  /* 0x0000000b00107c23 */ /* 0x004fe2000800000f */
[----:B------:R-:W2:Y:S02]  /*0b60*/  LDCU.128 UR8, c[0x3][0xe0] ;  /* 0x00c01c00ff0877ac */ /* 0x000ea40008000c00 */
[----:B------:R-:W4:Y:S01]  /*0b70*/  LDS R0, [R5+0x244] ;  /* 0x0002440005007984 */ /* 0x000f220000000800 */
[----:B0-----:R-:W-:-:S03]  /*0b80*/  FFMA R15, R9, UR12, R16 ;  /* 0x0000000c090f7c23 */ /* 0x001fc60008000010 */
[----:B------:R-:W0:Y:S01]  /*0b90*/  LDS R9, [R5+0x248] ;  /* 0x0002480005097984 */ /* 0x000e220000000800 */
[----:B-1----:R-:W-:-:S03]  /*0ba0*/  FFMA R16, R10, UR13, R15 ;  /* 0x0000000d0a107c23 */ /* 0x002fc6000800000f */
[----:B------:R-:W1:Y:S01]  /*0bb0*/  LDS R10, [R5+0x24c] ;  /* 0x00024c00050a7984 */ /* 0x000e620000000800 */
[----:B------:R-:W-:-:S03]  /*0bc0*/  FFMA R15, R11, UR14, R16 ;  /* 0x0000000e0b0f7c23 */ /* 0x000fc60008000010 */
[----:B------:R-:W1:Y:S01]  /*0bd0*/  LDS R11, [R5+0x250] ;  /* 0x00025000050b7984 */ /* 0x000e620000000800 */
[----:B-----5:R-:W-:Y:S01]  /*0be0*/  FFMA R16, R12, UR15, R15 ;  /* 0x0000000f0c107c23 */ /* 0x020fe2000800000f */
[----:B------:R-:W5:Y:S02]  /*0bf0*/  LDCU.128 UR12, c[0x3][0xf0] ;  /* 0x00c01e00ff0c77ac */ /* 0x000f640008000c00 */
[----:B------:R-:W1:Y:S01]  /*0c00*/  LDS R12, [R5+0x260] ;  /* 0x00026000050c7984 */ /* 0x000e620000000800 */
[----:B--2---:R-:W-:-:S03]  /*0c10*/  FFMA R15, R13, UR8, R16 ;  /* 0x000000080d0f7c23 */ /* 0x004fc60008000010 */
[----:B------:R-:W2:Y:S01]  /*0c20*/  LDS R13, [R5+0x264] ;  /* 0x00026400050d7984 */ /* 0x000ea20000000800 */
[----:B---3--:R-:W-:-:S03]  /*0c30*/  FFMA R15, R14, UR9, R15 ;  /* 0x000000090e0f7c23 */ /* 0x008fc6000800000f */
[----:B------:R-:W3:Y:S01]  /*0c40*/  LDS R14, [R5+0x268] ;  /* 0x00026800050e7984 */ /* 0x000ee20000000800 */
[----:B------:R-:W-:-:S03]  /*0c50*/  FFMA R16, R8, UR10, R15 ;  /* 0x0000000a08107c23 */ /* 0x000fc6000800000f */
[----:B------:R-:W3:Y:S01]  /*0c60*/  LDS R8, [R5+0x26c] ;  /* 0x00026c0005087984 */ /* 0x000ee20000000800 */
[----:B----4-:R-:W-:Y:S01]  /*0c70*/  FFMA R15, R7, UR11, R16 ;  /* 0x0000000b070f7c23 */ /* 0x010fe20008000010 */
[----:B------:R-:W4:Y:S02]  /*0c80*/  LDCU.128 UR8, c[0x3][0x100] ;  /* 0x00c02000ff0877ac */ /* 0x000f240008000c00 */
[----:B------:R-:W3:Y:S01]  /*0c90*/  LDS R7, [R5+0x270] ;  /* 0x0002700005077984 */ /* 0x000ee20000000800 */
[----:B-----5:R-:W-:-:S03]  /*0ca0*/  FFMA R15, R6, UR12, R15 ;  /* 0x0000000c060f7c23 */ /* 0x020fc6000800000f */
[----:B------:R-:W5:Y:S01]  /*0cb0*/  LDS R6, [R5+0x280] ;  /* 0x0002800005067984 */ /* 0x000f620000000800 */
[----:B------:R-:W-:-:S03]  /*0cc0*/  FFMA R16, R0, UR13, R15 ;  /* 0x0000000d00107c23 */ /* 0x000fc6000800000f */
[----:B------:R-:W-:Y:S01]  /*0cd0*/  LDS R18, [R5+0x40c] ;  /* 0x00040c0005127984 */ /* 0x000fe20000000800 */
[----:B0-----:R-:W-:-:S03]  /*0ce0*/  FFMA R15, R9, UR14, R16 ;  /* 0x0000000e090f7c23 */ /* 0x001fc60008000010 */
[----:B------:R-:W0:Y:S01]  /*0cf0*/  LDS R0, [R5+0x284] ;  /* 0x0002840005007984 */ /* 0x000e220000000800 */
[----:B-1----:R-:W-:-:S03]  /*0d00*/  FFMA R16, R10, UR15, R15 ;  /* 0x0000000f0a107c23 */ /* 0x002fc6000800000f */
[----:B------:R-:W1:Y:S01]  /*0d10*/  LDS R9, [R5+0x288] ;  /* 0x0002880005097984 */ /* 0x000e620000000800 */
[----:B------:R-:W3:Y:S01]  /*0d20*/  LDCU.128 UR12, c[0x3][0x110] ;  /* 0x00c02200ff0c77ac */ /* 0x000ee20008000c00 */
[----:B----4-:R-:W-:Y:S02]  /*0d30*/  FFMA R15, R11, UR8, R16 ;  /* 0x000000080b0f7c23 */ /* 0x010fe40008000010 */
[----:B------:R-:W4:Y:S02]  /*0d40*/  LDS R10, [R5+0x28c] ;  /* 0x00028c00050a7984 */ /* 0x000f240000000800 */
[----:B------:R-:W-:Y:S02]  /*0d50*/  FFMA R16, R12, UR9, R15 ;  /* 0x000000090c107c23 */ /* 0x000fe4000800000f */
[----:B------:R-:W4:Y:S02]  /*0d60*/  LDS R11, [R5+0x290] ;  /* 0x00029000050b7984 */ /* 0x000f240000000800 */
[----:B--2---:R-:W-:-:S02]  /*0d70*/  FFMA R15, R13, UR10, R16 ;  /* 0x0000000a0d0f7c23 */ /* 0x004fc40008000010 */
[----:B------:R-:W2:Y:S02]  /*0d80*/  LDS R12, [R5+0x300] ;  /* 0x00030000050c7984 */ /* 0x000ea40000000800 */
[----:B---3--:R-:W-:Y:S02]  /*0d90*/  FFMA R15, R14, UR11, R15 ;  /* 0x0000000b0e0f7c23 */ /* 0x008fe4000800000f */
[----:B------:R-:W3:Y:S01]  /*0da0*/  LDS R13, [R5+0x304] ;  /* 0x00030400050d7984 */ /* 0x000ee20000000800 */
[----:B------:R-:W1:Y:S01]  /*0db0*/  LDCU.128 UR8, c[0x3][0x120] ;  /* 0x00c02400ff0877ac */ /* 0x000e620008000c00 */
[----:B------:R-:W-:Y:S02]  /*0dc0*/  FFMA R16, R8, UR12, R15 ;  /* 0x0000000c08107c23 */ /* 0x000fe4000800000f */
[----:B------:R-:W3:Y:S02]  /*0dd0*/  LDS R14, [R5+0x308] ;  /* 0x00030800050e7984 */ /* 0x000ee40000000800 */
[----:B------:R-:W-:-:S02]  /*0de0*/  FFMA R15, R7, UR13, R16 ;  /* 0x0000000d070f7c23 */ /* 0x000fc40008000010 */
[----:B------:R-:W3:Y:S02]  /*0df0*/  LDS R8, [R5+0x30c] ;  /* 0x00030c0005087984 */ /* 0x000ee40000000800 */
[----:B-----5:R-:W-:Y:S02]  /*0e00*/  FFMA R15, R6, UR14, R15 ;  /* 0x0000000e060f7c23 */ /* 0x020fe4000800000f */
[----:B------:R-:W5:Y:S04]  /*0e10*/  LDS R7, [R5+0x310] ;  /* 0x0003100005077984 */ /* 0x000f680000000800 */
[----:B------:R-:W5:Y:S01]  /*0e20*/  LDS R6, [R5+0x320] ;  /* 0x0003200005067984 */ /* 0x000f620000000800 */
[----:B0-----:R-:W-:Y:S01]  /*0e30*/  FFMA R16, R0, UR15, R15 ;  /* 0x0000000f00107c23 */ /* 0x001fe2000800000f */
[----:B------:R-:W3:Y:S02]  /*0e40*/  LDCU.128 UR12, c[0x3][0x130] ;  /* 0x00c02600ff0c77ac */ /* 0x000ee40008000c00 */
[----:B------:R-:W0:Y:S01]  /*0e50*/  LDS R0, [R5+0x324] ;  /* 0x0003240005007984 */ /* 0x000e220000000800 */
[----:B-1----:R-:W-:-:S03]  /*0e60*/  FFMA R15, R9, UR8, R16 ;  /* 0x00000008090f7c23 */ /* 0x002fc60008000010 */
[----:B------:R-:W1:Y:S01]  /*0e70*/  LDS R9, [R5+0x328] ;  /* 0x0003280005097984 */ /* 0x000e620000000800 */
[----:B----4-:R-:W-:-:S03]  /*0e80*/  FFMA R16, R10, UR9, R15 ;  /* 0x000000090a107c23 */ /* 0x010fc6000800000f */
[----:B------:R-:W4:Y:S01]  /*0e90*/  LDS R10, [R5+0x32c] ;  /* 0x00032c00050a7984 */ /* 0x000f220000000800 */
[----:B------:R-:W-:-:S03]  /*0ea0*/  FFMA R15, R11, UR10, R16 ;  /* 0x0000000a0b0f7c23 */ /* 0x000fc60008000010 */
[----:B------:R-:W4:Y:S01]  /*0eb0*/  LDS R11, [R5+0x330] ;  /* 0x00033000050b7984 */ /* 0x000f220000000800 */
[----:B--2---:R-:W-:Y:S01]  /*0ec0*/  FFMA R16, R12, UR11, R15 ;  /* 0x0000000b0c107c23 */ /* 0x004fe2000800000f */
[----:B------:R-:W2:Y:S02]  /*0ed0*/  LDCU.128 UR8, c[0x3][0x140] ;  /* 0x00c02800ff0877ac */ /* 0x000ea40008000c00 */
[----:B------:R-:W4:Y:S01]  /*0ee0*/  LDS R12, [R5+0x340] ;  /* 0x00034000050c7984 */ /* 0x000f220000000800 */
[----:B---3--:R-:W-:-:S03]  /*0ef0*/  FFMA R15, R13, UR12, R16 ;  /* 0x0000000c0d0f7c23 */ /* 0x008fc60008000010 */
[----:B------:R-:W3:Y:S01]  /*0f00*/  LDS R13, [R5+0x344] ;  /* 0x00034400050d7984 */ /* 0x000ee20000000800 */
[----:B------:R-:W-:-:S03]  /*0f10*/  FFMA R15, R14, UR13, R15 ;  /* 0x0000000d0e0f7c23 */ /* 0x000fc6000800000f */
[----:B------:R-:W3:Y:S01]  /*0f20*/  LDS R14, [R5+0x348] ;  /* 0x00034800050e7984 */ /* 0x000ee20000000800 */
[----:B------:R-:W-:-:S03]  /*0f30*/  FFMA R16, R8, UR14, R15 ;  /* 0x0000000e08107c23 */ /* 0x000fc6000800000f */
[----:B------:R-:W3:Y:S01]  /*0f40*/  LDS R8, [R5+0x34c] ;  /* 0x00034c0005087984 */ /* 0x000ee20000000800 */
[----:B-----5:R-:W-:Y:S01]  /*0f50*/  FFMA R15, R7, UR15, R16 ;  /* 0x0000000f070f7c23 */ /* 0x020fe20008000010 */
[----:B------:R-:W5:Y:S02]  /*0f60*/  LDCU.128 UR12, c[0x3][0x150] ;  /* 0x00c02a00ff0c77ac */ /* 0x000f640008000c00 */
[----:B------:R-:W3:Y:S01]  /*0f70*/  LDS R7, [R5+0x350] ;  /* 0x0003500005077984 */ /* 0x000ee20000000800 */
[----:B--2---:R-:W-:-:S03]  /*0f80*/  FFMA R15, R6, UR8, R15 ;  /* 0x00000008060f7c23 */ /* 0x004fc6000800000f */
[----:B------:R-:W2:Y:S01]  /*0f90*/  LDS R6, [R5+0x360] ;  /* 0x0003600005067984 */ /* 0x000ea20000000800 */
[----:B0-----:R-:W-:-:S03]  /*0fa0*/  FFMA R16, R0, UR9, R15 ;  /* 0x0000000900107c23 */ /* 0x001fc6000800000f */
[----:B------:R-:W-:Y:S01]  /*0fb0*/  LDS R17, [R5+0x410] ;  /* 0x0004100005117984 */ /* 0x000fe20000000800 */
[----:B-1----:R-:W-:-:S03]  /*0fc0*/  FFMA R15, R9, UR10, R16 ;  /* 0x0000000a090f7c23 */ /* 0x002fc60008000010 */
[----:B------:R-:W0:Y:S01]  /*0fd0*/  LDS R0, [R5+0x364] ;  /* 0x0003640005007984 */ /* 0x000e220000000800 */
[----:B----4-:R-:W-:-:S03]  /*0fe0*/  FFMA R16, R10, UR11, R15 ;  /* 0x0000000b0a107c23 */ /* 0x010fc6000800000f */
[----:B------:R-:W1:Y:S01]  /*0ff0*/  LDS R9, [R5+0x368] ;  /* 0x0003680005097984 */ /* 0x000e620000000800 */
[----:B------:R-:W4:Y:S01]  /*1000*/  LDCU.128 UR8, c[0x3][0x160] ;  /* 0x00c02c00ff0877ac */ /* 0x000f220008000c00 */
[----:B-----5:R-:W-:Y:S02]  /*1010*/  FFMA R15, R11, UR12, R16 ;  /* 0x0000000c0b0f7c23 */ /* 0x020fe40008000010 */
[----:B------:R-:W5:Y:S02]  /*1020*/  LDS R10, [R5+0x36c] ;  /* 0x00036c00050a7984 */ /* 0x000f640000000800 */
[----:B------:R-:W-:Y:S02]  /*1030*/  FFMA R16, R12, UR13, R15 ;  /* 0x0000000d0c107c23 */ /* 0x000fe4000800000f */
[----:B------:R-:W5:Y:S02]  /*1040*/  LDS R11, [R5+0x370] ;  /* 0x00037000050b7984 */ /* 0x000f640000000800 */
[----:B---3--:R-:W-:-:S02]  /*1050*/  FFMA R15, R13, UR14, R16 ;  /* 0x0000000e0d0f7c23 */ /* 0x008fc40008000010 */
[----:B------:R-:W3:Y:S02]  /*1060*/  LDS R12, [R5+0x380] ;  /* 0x00038000050c7984 */ /* 0x000ee40000000800 */
[----:B------:R-:W-:Y:S02]  /*1070*/  FFMA R15, R14, UR15, R15 ;  /* 0x0000000f0e0f7c23 */ /* 0x000fe4000800000f */
[----:B------:R-:W3:Y:S01]  /*1080*/  LDS R13, [R5+0x384] ;  /* 0x00038400050d7984 */ /* 0x000ee20000000800 */
[----:B------:R-:W1:Y:S01]  /*1090*/  LDCU.128 UR12, c[0x3][0x170] ;  /* 0x00c02e00ff0c77ac */ /* 0x000e620008000c00 */
[----:B----4-:R-:W-:Y:S02]  /*10a0*/  FFMA R16, R8, UR8, R15 ;  /* 0x0000000808107c23 */ /* 0x010fe4000800000f */
[----:B------:R-:W4:Y:S02]  /*10b0*/  LDS R14, [R5+0x388] ;  /* 0x00038800050e7984 */ /* 0x000f240000000800 */
[----:B------:R-:W-:-:S02]  /*10c0*/  FFMA R7, R7, UR9, R16 ;  /* 0x0000000907077c23 */ /* 0x000fc40008000010 */
[----:B------:R-:W4:Y:S02]  /*10d0*/  LDS R8, [R5+0x38c] ;  /* 0x00038c0005087984 */ /* 0x000f240000000800 */
[----:B--2---:R-:W-:Y:S02]  /*10e0*/  FFMA R7, R6, UR10, R7 ;  /* 0x0000000a06077c23 */ /* 0x004fe40008000007 */
[----:B------:R-:W2:Y:S04]  /*10f0*/  LDS R15, [R5+0x390] ;  /* 0x00039000050f7984 */ /* 0x000ea80000000800 */
[----:B------:R-:W2:Y:S01]  /*1100*/  LDS R16, [R5+0x420] ;  /* 0x0004200005107984 */ /* 0x000ea20000000800 */
[----:B0-----:R-:W-:Y:S01]  /*1110*/  FFMA R0, R0, UR11, R7 ;  /* 0x0000000b00007c23 */ /* 0x001fe20008000007 */
[----:B------:R-:W0:Y:S02]  /*1120*/  LDCU.128 UR8, c[0x3][0x180] ;  /* 0x00c03000ff0877ac */ /* 0x000e240008000c00 */
[----:B------:R-:W2:Y:S01]  /*1130*/  LDS R22, [R5+0x424] ;  /* 0x0004240005167984 */ /* 0x000ea20000000800 */
[----:B-1----:R-:W-:-:S03]  /*1140*/  FFMA R9, R9, UR12, R0 ;  /* 0x0000000c09097c23 */ /* 0x002fc60008000000 */
[----:B------:R-:W1:Y:S01]  /*1150*/  LDS R7, [R5+0x428] ;  /* 0x0004280005077984 */ /* 0x000e620000000800 */
[----:B-----5:R-:W-:-:S03]  /*1160*/  FFMA R10, R10, UR13, R9 ;  /* 0x0000000d0a0a7c23 */ /* 0x020fc60008000009 */
[----:B------:R-:W5:Y:S01]  /*1170*/  LDS R6, [R5+0x42c] ;  /* 0x00042c0005067984 */ /* 0x000f620000000800 */
[----:B------:R-:W-:-:S03]  /*1180*/  FFMA R11, R11, UR14, R10 ;  /* 0x0000000e0b0b7c23 */ /* 0x000fc6000800000a */
[----:B------:R-:W5:Y:S01]  /*1190*/  LDS R0, [R5+0x430] ;  /* 0x0004300005007984 */ /* 0x000f620000000800 */
[----:B---3--:R-:W-:Y:S01]  /*11a0*/  FFMA R12, R12, UR15, R11 ;  /* 0x0000000f0c0c7c23 */ /* 0x008fe2000800000b */
[----:B------:R-:W3:Y:S02]  /*11b0*/  LDCU.128 UR12, c[0x3][0x190] ;  /* 0x00c03200ff0c77ac */ /* 0x000ee40008000c00 */
[----:B------:R-:W-:Y:S01]  /*11c0*/  LDS R9, [R5+0x444] ;  /* 0x0004440005097984 */ /* 0x000fe20000000800 */
[----:B0-----:R-:W-:-:S03]  /*11d0*/  FFMA R13, R13, UR8, R12 ;  /* 0x000000080d0d7c23 */ /* 0x001fc6000800000c */
[----:B------:R-:W-:Y:S01]  /*11e0*/  LDS R10, [R5+0x448] ;  /* 0x00044800050a7984 */ /* 0x000fe20000000800 */
[----:B----4-:R-:W-:-:S03]  /*11f0*/  FFMA R13, R14, UR9, R13 ;  /* 0x000000090e0d7c23 */ /* 0x010fc6000800000d */
[----:B------:R-:W-:Y:S01]  /*1200*/  LDS R11, [R5+0x44c] ;  /* 0x00044c00050b7984 */ /* 0x000fe20000000800 */
[----:B------:R-:W-:-:S03]  /*1210*/  FFMA R8, R8, UR10, R13 ;  /* 0x0000000a08087c23 */ /* 0x000fc6000800000d */
[----:B------:R-:W-:Y:S01]  /*1220*/  LDS R12, [R5+0x450] ;  /* 0x00045000050c7984 */ /* 0x000fe20000000800 */
[----:B--2---:R-:W-:Y:S01]  /*1230*/  FFMA R8, R15, UR11, R8 ;  /* 0x0000000b0f087c23 */ /* 0x004fe20008000008 */
[----:B------:R-:W0:Y:S02]  /*1240*/  LDCU.128 UR8, c[0x3][0x1a0] ;  /* 0x00c03400ff0877ac */ /* 0x000e240008000c00 */
[----:B------:R-:W-:Y:S01]  /*1250*/  LDS R13, [R5+0x460] ;  /* 0x00046000050d7984 */ /* 0x000fe20000000800 */
[----:B---3--:R-:W-:-:S03]  /*1260*/  FFMA R21, R21, UR12, R8 ;  /* 0x0000000c15157c23 */ /* 0x008fc60008000008 */
[----:B------:R-:W2:Y:S01]  /*1270*/  LDS R8, [R5+0x440] ;  /* 0x0004400005087984 */ /* 0x000ea20000000800 */
[----:B------:R-:W-:-:S03]  /*1280*/  FFMA R20, R20, UR13, R21 ;  /* 0x0000000d14147c23 */ /* 0x000fc60008000015 */
[----:B------:R-:W3:Y:S01]  /*1290*/  LDS R14, [R5+0x464] ;  /* 0x00046400050e7984 */ /* 0x000ee20000000800 */
[----:B------:R-:W-:-:S03]  /*12a0*/  FFMA R19, R19, UR14, R20 ;  /* 0x0000000e13137c23 */ /* 0x000fc60008000014 */
[----:B------:R-:W-:Y:S01]  /*12b0*/  LDS R21, [R5+0x48c] ;  /* 0x00048c0005157984 */ /* 0x000fe20000000800 */
[----:B------:R-:W-:Y:S01]  /*12c0*/  FFMA R18, R18, UR15, R19 ;  /* 0x0000000f12127c23 */ /* 0x000fe20008000013 */
[----:B------:R-:W5:Y:S02]  /*12d0*/  LDCU.128 UR12, c[0x3][0x1b0] ;  /* 0x00c03600ff0c77ac */ /* 0x000f640008000c00 */
[----:B------:R-:W-:Y:S01]  /*12e0*/  LDS R19, [R5+0x484] ;  /* 0x0004840005137984 */ /* 0x000fe20000000800 */
[----:B0-----:R-:W-:-:S04]  /*12f0*/  FFMA R17, R17, UR8, R18 ;  /* 0x0000000811117c23 */ /* 0x001fc80008000012 */
[----:B------:R-:W-:-:S04]  /*1300*/  FFMA R17, R16, UR9, R17 ;  /* 0x0000000910117c23 */ /* 0x000fc80008000011 */
[----:B------:R-:W-:Y:S02]  /*1310*/  FFMA R22, R22, UR10, R17 ;  /* 0x0000000a16167c23 */ /* 0x000fe40008000011 */
[----:B------:R-:W-:Y:S02]  /*1320*/  LDS R17, [R5+0x470] ;  /* 0x0004700005117984 */ /* 0x000fe40000000800 */
[----:B-1----:R-:W-:Y:S01]  /*1330*/  FFMA R15, R7, UR11, R22 ;  /* 0x0000000b070f7c23 */ /* 0x002fe20008000016 */
[----:B------:R-:W0:Y:S01]  /*1340*/  LDCU.128 UR8, c[0x3][0x1c0] ;  /* 0x00c03800ff0877ac */ /* 0x000e220008000c00 */
[----:B------:R-:W1:Y:S02]  /*1350*/  LDS R7, [R5+0x468] ;  /* 0x0004680005077984 */ /* 0x000e640000000800 */
[----:B-----5:R-:W-:Y:S02]  /*1360*/  FFMA R15, R6, UR12, R15 ;  /* 0x0000000c060f7c23 */ /* 0x020fe4000800000f */
[----:B------:R-:W4:Y:S02]  /*1370*/  LDS R6, [R5+0x46c] ;  /* 0x00046c0005067984 */ /* 0x000f240000000800 */
[----:B------:R-:W-:-:S04]  /*1380*/  FFMA R15, R0, UR13, R15 ;  /* 0x0000000d000f7c23 */ /* 0x000fc8000800000f */
[----:B--2---:R-:W-:Y:S02]  /*1390*/  FFMA R8, R8, UR14, R15 ;  /* 0x0000000e08087c23 */ /* 0x004fe4000800000f */
[----:B------:R-:W2:Y:S02]  /*13a0*/  LDS R15, [R5+0x480] ;  /* 0x00048000050f7984 */ /* 0x000ea40000000800 */
[----:B------:R-:W-:Y:S01]  /*13b0*/  FFMA R9, R9, UR15, R8 ;  /* 0x0000000f09097c23 */ /* 0x000fe20008000008 */
[----:B------:R-:W3:Y:S01]  /*13c0*/  LDCU.128 UR12, c[0x3][0x1d0] ;  /* 0x00c03a00ff0c77ac */ /* 0x000ee20008000c00 */
[----:B------:R-:W-:Y:S02]  /*13d0*/  HFMA2 R8, -RZ, RZ, 1.0029296875, 0.000785350799560546875 ;  /* 0x3c03126fff087431 */ /* 0x000fe400000001ff */
[----:B0-----:R-:W-:Y:S02]  /*13e0*/  FFMA R10, R10, UR8, R9 ;  /* 0x000000080a0a7c23 */ /* 0x001fe40008000009 */
[----:B------:R-:W0:Y:S02]  /*13f0*/  LDS R9, [R5+0x488] ;  /* 0x0004880005097984 */ /* 0x000e240000000800 */
[----:B------:R-:W-:-:S04]  /*1400*/  FFMA R11, R11, UR9, R10 ;  /* 0x000000090b0b7c23 */ /* 0x000fc8000800000a */
[----:B------:R-:W-:Y:S02]  /*1410*/  FFMA R12, R12, UR10, R11 ;  /* 0x0000000a0c0c7c23 */ /* 0x000fe4000800000b */
[----:B------:R5:W0:Y:S02]  /*1420*/  LDS R11, [R5+0x490] ;  /* 0x00049000050b7984 */ /* 0x000a240000000800 */
[----:B------:R-:W-:Y:S01]  /*1430*/  FFMA R13, R13, UR11, R12 ;  /* 0x0000000b0d0d7c23 */ /* 0x000fe2000800000c */
[----:B------:R-:W2:Y:S03]  /*1440*/  LDCU.128 UR8, c[0x3][0x1e0] ;  /* 0x00c03c00ff0877ac */ /* 0x000ea60008000c00 */
[----:B---3--:R-:W-:Y:S01]  /*1450*/  FFMA R14, R14, UR12, R13 ;  /* 0x0000000c0e0e7c23 */ /* 0x008fe2000800000d */
[----:B-----5:R-:W-:-:S03]  /*1460*/  MOV R5, 0x42fa0000 ;  /* 0x42fa000000057802 */ /* 0x020fc60000000f00 */
[----:B-1----:R-:W-:Y:S02]  /*1470*/  FFMA R7, R7, UR13, R14 ;  /* 0x0000000d07077c23 */ /* 0x002fe4000800000e */
[----:B------:R-:W-:Y:S02]  /*1480*/  FFMA R5, R8, -R5, 1 ;  /* 0x3f80000008057423 */ /* 0x000fe40000000805 */
[----:B----4-:R-:W-:Y:S02]  /*1490*/  FFMA R6, R6, UR14, R7 ;  /* 0x0000000e06067c23 */ /* 0x010fe40008000007 */
[----:B------:R-:W-:Y:S02]  /*14a0*/  FFMA R5, R5, R8, 0.0080000003799796104431 ;  /* 0x3c03126f05057423 */ /* 0x000fe40000000008 */
[----:B------:R-:W-:-:S04]  /*14b0*/  FFMA R6, R17, UR15, R6 ;  /* 0x0000000f11067c23 */ /* 0x000fc80008000006 */
[----:B--2---:R-:W-:-:S04]  /*14c0*/  FFMA R6, R15, UR8, R6 ;  /* 0x000000080f067c23 */ /* 0x004fc80008000006 */
[----:B------:R-:W-:-:S04]  /*14d0*/  FFMA R6, R19, UR9, R6 ;  /* 0x0000000913067c23 */ /* 0x000fc80008000006 */
[----:B0-----:R-:W-:-:S04]  /*14e0*/  FFMA R6, R9, UR10, R6 ;  /* 0x0000000a09067c23 */ /* 0x001fc80008000006 */
[----:B------:R-:W-:-:S04]  /*14f0*/  FFMA R0, R21, UR11, R6 ;  /* 0x0000000b15007c23 */ /* 0x000fc80008000006 */
[----:B------:R-:W-:-:S04]  /*1500*/  FFMA R0, R11, UR4, R0 ;  /* 0x000000040b007c23 */ /* 0x000fc80008000000 */
[----:B------:R-:W0:Y:S01]  /*1510*/  FCHK P0, R0, 125 ;  /* 0x42fa000000007902 */ /* 0x000e220000000000 */
[----:B------:R-:W-:-:S04]  /*1520*/  FFMA R6, R0, R5, RZ ;  /* 0x0000000500067223 */ /* 0x000fc800000000ff */
[----:B------:R-:W-:-:S04]  /*1530*/  FFMA R7, R6, -125, R0 ;  /* 0xc2fa000006077823 */ /* 0x000fc80000000000 */
[----:B------:R-:W-:Y:S01]  /*1540*/  FFMA R9, R5, R7, R6 ;  /* 0x0000000705097223 */ /* 0x000fe20000000006 */
[----:B0-----:R-:W-:Y:S06]  /*1550*/  @!P0 BRA `(.L_x_1) ;  /* 0x00000000000c8947 */ /* 0x001fec0003800000 */
[----:B------:R-:W-:-:S07]  /*1560*/  MOV R6, 0x1580 ;  /* 0x0000158000067802 */ /* 0x000fce0000000f00 */
[----:B------:R-:W-:Y:S05]  /*1570*/  CALL.REL.NOINC `($__internal_0_$__cuda_sm3x_div_rn_noftz_f32_slowpath) ;  /* 0x00000000002c7944 */ /* 0x000fea0003c00000 */
[----:B------:R-:W-:-:S07]  /*1580*/  MOV R9, R0 ;  /* 0x0000000000097202 */ /* 0x000fce0000000f00 */
.L_x_1:
[----:B------:R-:W-:Y:S05]  /*1590*/  BSYNC.RECONVERGENT B1 ;  /* 0x0000000000017941 */ /* 0x000fea0003800200 */
.L_x_0:
[----:B------:R-:W0:Y:S01]  /*15a0*/  LDCU.64 UR4, c[0x0][0x388] ;  /* 0x00007100ff0477ac */ /* 0x000e220008000a00 */
[----:B------:R-:W-:Y:S02]  /*15b0*/  LEA R6, P0, R2, R4, 0x8 ;  /* 0x0000000402067211 */ /* 0x000fe400078040ff */
[----:B------:R-:W-:Y:S02]  /*15c0*/  SHF.L.U32 R3, R3, 0x8, RZ ;  /* 0x0000000803037819 */ /* 0x000fe400000006ff */
[----:B------:R-:W-:-:S03]  /*15d0*/  LEA.HI.X.SX32 R7, R4, RZ, 0x1, P0 ;  /* 0x000000ff04077211 */ /* 0x000fc600000f0eff */
[----:B------:R-:W-:-:S03]  /*15e0*/  IMAD.WIDE.U32 R2, R3, 0x100, R6 ;  /* 0x0000010003027825 */ /* 0x000fc600078e0006 */
[----:B0-----:R-:W-:-:S04]  /*15f0*/  LEA R4, P0, R2, UR4, 0x2 ;  /* 0x0000000402047c11 */ /* 0x001fc8000f8010ff */
[----:B------:R-:W-:-:S05]  /*1600*/  LEA.HI.X R5, R2, UR5, R3, 0x2, P0 ;  /* 0x0000000502057c11 */ /* 0x000fca00080f1403 */
[----:B------:R-:W-:Y:S01]  /*1610*/  STG.E desc[UR6][R4.64], R9 ;  /* 0x0000000904007986 */ /* 0x000fe2000c101906 */
[----:B------:R-:W-:Y:S05]  /*1620*/  EXIT ;  /* 0x000000000000794d */ /* 0x000fea0003800000 */
        .weak           $__internal_0_$__cuda_sm3x_div_rn_noftz_f32_slowpath
        .type           $__internal_0_$__cuda_sm3x_div_rn_noftz_f32_slowpath,@function
        .size           $__internal_0_$__cuda_sm3x_div_rn_noftz_f32_slowpath,(.L_x_15 - $__internal_0_$__cuda_sm3x_div_rn_noftz_f32_slowpath)
$__internal_0_$__cuda_sm3x_div_rn_noftz_f32_slowpath:
[----:B------:R-:W-:Y:S01]  /*1630*/  SHF.R.U32.HI R5, RZ, 0x17, R0 ;  /* 0x00000017ff057819 */ /* 0x000fe20000011600 */
[----:B------:R-:W-:Y:S04]  /*1640*/  BSSY.RECONVERGENT B0, `(.L_x_2) ;  /* 0x000005c000007945 */ /* 0x000fe80003800200 */
[----:B------:R-:W-:Y:S01]  /*1650*/  BSSY.RELIABLE B2, `(.L_x_3) ;  /* 0x000001a000027945 */ /* 0x000fe20003800100 */
[----:B------:R-:W-:Y:S02]  /*1660*/  MOV R7, R0 ;  /* 0x0000000000077202 */ /* 0x000fe40000000f00 */
[----:B------:R-:W-:-:S04]  /*1670*/  LOP3.LUT R5, R5, 0xff, RZ, 0xc0, !PT ;  /* 0x000000ff05057812 */ /* 0x000fc800078ec0ff */
[----:B------:R-:W-:-:S04]  /*1680*/  IADD3 R9, PT, PT, R5, -0x1, RZ ;  /* 0xffffffff05097810 */ /* 0x000fc80007ffe0ff */
[----:B------:R-:W-:-:S13]  /*1690*/  ISETP.GT.U32.OR P0, PT, R9, 0xfd, !PT ;  /* 0x000000fd0900780c */ /* 0x000fda0007f04470 */
[----:B------:R-:W-:Y:S01]  /*16a0*/  @!P0 MOV R8, RZ ;  /* 0x000000ff00088202 */ /* 0x000fe20000000f00 */
[----:B------:R-:W-:Y:S06]  /*16b0*/  @!P0 BRA `(.L_x_4) ;  /* 0x00000000004c8947 */ /* 0x000fec0003800000 */
[----:B------:R-:W-:-:S13]  /*16c0*/  FSETP.GTU.FTZ.AND P0, PT, |R0|, +INF , PT ;  /* 0x7f8000000000780b */ /* 0x000fda0003f1c200 */
[----:B------:R-:W-:Y:S05]  /*16d0*/  @P0 BREAK.RELIABLE B2 ;  /* 0x0000000000020942 */ /* 0x000fea0003800100 */
[----:B------:R-:W-:Y:S05]  /*16e0*/  @P0 BRA `(.L_x_5) ;  /* 0x0000000400400947 */ /* 0x000fea0003800000 */
[----:B------:R-:W-:-:S05]  /*16f0*/  HFMA2 R8, -RZ, RZ, 3.48828125, 0 ;  /* 0x42fa0000ff087431 */ /* 0x000fca00000001ff */
[----:B------:R-:W-:-:S13]  /*1700*/  LOP3.LUT P0, RZ, R8, 0x7fffffff, R7, 0xc8, !PT ;  /* 0x7fffffff08ff7812 */ /* 0x000fda000780c807 */
[----:B------:R-:W-:Y:S05]  /*1710*/  @!P0 BREAK.RELIABLE B2 ;  /* 0x0000000000028942 */ /* 0x000fea0003800100 */
[----:B------:R-:W-:Y:S05]  /*1720*/  @!P0 BRA `(.L_x_6) ;  /* 0x0000000400288947 */ /* 0x000fea0003800000 */
[----:B------:R-:W-:-:S13]  /*1730*/  LOP3.LUT P0, RZ, R7, 0x7fffffff, RZ, 0xc0, !PT ;  /* 0x7fffffff07ff7812 */ /* 0x000fda000780c0ff */
[----:B------:R-:W-:Y:S05]  /*1740*/  @!P0 BREAK.RELIABLE B2 ;  /* 0x0000000000028942 */ /* 0x000fea0003800100 */
[----:B------:R-:W-:Y:S05]  /*1750*/  @!P0 BRA `(.L_x_7) ;  /* 0x0000000400148947 */ /* 0x000fea0003800000 */
[----:B------:R-:W-:Y:S02]  /*1760*/  FSETP.NEU.FTZ.AND P0, PT, |R0|, +INF , PT ;  /* 0x7f8000000000780b */ /* 0x000fe40003f1d200 */
[----:B------:R-:W-:-:S04]  /*1770*/  LOP3.LUT P1, RZ, R8, 0x7fffffff, RZ, 0xc0, !PT ;  /* 0x7fffffff08ff7812 */ /* 0x000fc8000782c0ff */
[----:B------:R-:W-:-:S13]  /*1780*/  PLOP3.LUT P0, PT, P0, P1, PT, 0x2f, 0xf2 ;  /* 0x0000000000f2781c */ /* 0x000fda0000702577 */
[----:B------:R-:W-:Y:S05]  /*1790*/  @P0 BREAK.RELIABLE B2 ;  /* 0x0000000000020942 */ /* 0x000fea0003800100 */
[----:B------:R-:W-:Y:S05]  /*17a0*/  @P0 BRA `(.L_x_8) ;  /* 0x0000000000f40947 */ /* 0x000fea0003800000 */
[----:B------:R-:W-:-:S13]  /*17b0*/  ISETP.GE.AND P0, PT, R9, RZ, PT ;  /* 0x000000ff0900720c */ /* 0x000fda0003f06270 */
[----:B------:R-:W-:Y:S01]  /*17c0*/  @P0 MOV R8, RZ ;  /* 0x000000ff00080202 */ /* 0x000fe20000000f00 */
[----:B------:R-:W-:Y:S01]  /*17d0*/  @!P0 FFMA R7, R0, 1.84467440737095516160e+19, RZ ;  /* 0x5f80000000078823 */ /* 0x000fe200000000ff */
[----:B------:R-:W-:-:S07]  /*17e0*/  @!P0 MOV R8, 0xffffffc0 ;  /* 0xffffffc000088802 */ /* 0x000fce0000000f00 */
.L_x_4:
[----:B------:R-:W-:Y:S05]  /*17f0*/  BSYNC.RELIABLE B2 ;  /* 0x0000000000027941 */ /* 0x000fea0003800100 */
.L_x_3:
[----:B------:R-:W-:Y:S01]  /*1800*/  UMOV UR4, 0x42fa0000 ;  /* 0x42fa000000047882 */ /* 0x000fe20000000000 */
[----:B------:R-:W-:Y:S01]  /*1810*/  IADD3 R5, PT, PT, R5, -0x7f, RZ ;  /* 0xffffff8105057810 */ /* 0x000fe20007ffe0ff */
[----:B------:R-:W-:Y:S01]  /*1820*/  UIADD3 UR4, UPT, UPT, UR4, -0x3000000, URZ ;  /* 0xfd00000004047890 */ /* 0x000fe2000fffe0ff */
[----:B------:R-:W-:Y:S02]  /*1830*/  BSSY.RECONVERGENT B2, `(.L_x_9) ;  /* 0x0000033000027945 */ /* 0x000fe40003800200 */
[----:B------:R-:W-:Y:S01]  /*1840*/  IADD3 R8, PT, PT, R8, -0x6, R5 ;  /* 0xfffffffa08087810 */ /* 0x000fe20007ffe005 */
[----:B------:R-:W-:Y:S02]  /*1850*/  IMAD R0, R5, -0x800000, R7 ;  /* 0xff80000005007824 */ /* 0x000fe400078e0207 */
[----:B------:R-:W-:-:S03]  /*1860*/  FADD.FTZ R11, -RZ, -UR4 ;  /* 0x80000004ff0b7e21 */ /* 0x000fc60008010100 */
[----:B------:R-:W0:Y:S02]  /*1870*/  MUFU.RCP R9, UR4 ;  /* 0x0000000400097d08 */ /* 0x000e240008001000 */
[----:B0-----:R-:W-:-:S04]  /*1880*/  FFMA R10, R9, R11, 1 ;  /* 0x3f800000090a7423 */ /* 0x001fc8000000000b */
[----:B------:R-:W-:-:S04]  /*1890*/  FFMA R9, R9, R10, R9 ;  /* 0x0000000a09097223 */ /* 0x000fc80000000009 */
[----:B------:R-:W-:-:S04]  /*18a0*/  FFMA R10, R0, R9, RZ ;  /* 0x00000009000a7223 */ /* 0x000fc800000000ff */
[----:B------:R-:W-:-:S04]  /*18b0*/  FFMA R7, R11, R10, R0 ;  /* 0x0000000a0b077223 */ /* 0x000fc80000000000 */
[----:B------:R-:W-:-:S04]  /*18c0*/  FFMA R10, R9, R7, R10 ;  /* 0x00000007090a7223 */ /* 0x000fc8000000000a */
[----:B------:R-:W-:-:S04]  /*18d0*/  FFMA R11, R11, R10, R0 ;  /* 0x0000000a0b0b7223 */ /* 0x000fc80000000000 */
[----:B------:R-:W-:-:S05]  /*18e0*/  FFMA R0, R9, R11, R10 ;  /* 0x0000000b09007223 */ /* 0x000fca000000000a */
[----:B------:R-:W-:-:S04]  /*18f0*/  SHF.R.U32.HI R7, RZ, 0x17, R0 ;  /* 0x00000017ff077819 */ /* 0x000fc80000011600 */
[----:B------:R-:W-:-:S04]  /*1900*/  LOP3.LUT R7, R7, 0xff, RZ, 0xc0, !PT ;  /* 0x000000ff07077812 */ /* 0x000fc800078ec0ff */
[----:B------:R-:W-:-:S04]  /*1910*/  IADD3 R12, PT, PT, R7, R8, RZ ;  /* 0x00000008070c7210 */ /* 0x000fc80007ffe0ff */
[----:B------:R-:W-:-:S04]  /*1920*/  IADD3 R5, PT, PT, R12, -0x1, RZ ;  /* 0xffffffff0c057810 */ /* 0x000fc80007ffe0ff */
[----:B------:R-:W-:-:S13]  /*1930*/  ISETP.GE.U32.AND P0, PT, R5, 0xfe, PT ;  /* 0x000000fe0500780c */ /* 0x000fda0003f06070 */
[----:B------:R-:W-:Y:S05]  /*1940*/  @!P0 BRA `(.L_x_10) ;  /* 0x0000000000808947 */ /* 0x000fea0003800000 */
[----:B------:R-:W-:-:S13]  /*1950*/  ISETP.GT.AND P0, PT, R12, 0xfe, PT ;  /* 0x000000fe0c00780c */ /* 0x000fda0003f04270 */
[----:B------:R-:W-:Y:S05]  /*1960*/  @P0 BRA `(.L_x_11) ;  /* 0x00000000006c0947 */ /* 0x000fea0003800000 */
[----:B------:R-:W-:-:S13]  /*1970*/  ISETP.GE.AND P0, PT, R12, 0x1, PT ;  /* 0x000000010c00780c */ /* 0x000fda0003f06270 */
[----:B------:R-:W-:Y:S05]  /*1980*/  @P0 BRA `(.L_x_12) ;  /* 0x0000000000740947 */ /* 0x000fea0003800000 */
[----:B------:R-:W-:Y:S02]  /*1990*/  ISETP.GE.AND P0, PT, R12, -0x18, PT ;  /* 0xffffffe80c00780c */ /* 0x000fe40003f06270 */
[----:B------:R-:W-:-:S11]  /*19a0*/  LOP3.LUT R0, R0, 0x80000000, RZ, 0xc0, !PT ;  /* 0x8000000000007812 */ /* 0x000fd600078ec0ff */
[----:B------:R-:W-:Y:S05]  /*19b0*/  @!P0 BRA `(.L_x_12) ;  /* 0x0000000000688947 */ /* 0x000fea0003800000 */
[CCC-:B------:R-:W-:Y:S01]  /*19c0*/  FFMA.RZ R5, R9.reuse, R11.reuse, R10.reuse ;  /* 0x0000000b09057223 */ /* 0x1c0fe2000000c00a */
[-CC-:B------:R-:W-:Y:S01]  /*19d0*/  FFMA.RM R8, R9, R11.reuse, R10.reuse ;  /* 0x0000000b09087223 */ /* 0x180fe2000000400a */
[C---:B------:R-:W-:Y:S02]  /*19e0*/  ISETP.NE.AND P2, PT, R12.reuse, RZ, PT ;  /* 0x000000ff0c00720c */ /* 0x040fe40003f45270 */
[C---:B------:R-:W-:Y:S02]  /*19f0*/  ISETP.NE.AND P1, PT, R12.reuse, RZ, PT ;  /* 0x000000ff0c00720c */ /* 0x040fe40003f25270 */
[----:B------:R-:W-:Y:S01]  /*1a00*/  LOP3.LUT R7, R5, 0x7fffff, RZ, 0xc0, !PT ;  /* 0x007fffff05077812 */ /* 0x000fe200078ec0ff */
[----:B------:R-:W-:Y:S01]  /*1a10*/  FFMA.RP R5, R9, R11, R10 ;  /* 0x0000000b09057223 */ /* 0x000fe2000000800a */
[----:B------:R-:W-:Y:S02]  /*1a20*/  IADD3 R10, PT, PT, R12, 0x20, RZ ;  /* 0x000000200c0a7810 */ /* 0x000fe40007ffe0ff */
[----:B------:R-:W-:-:S02]  /*1a30*/  LOP3.LUT R7, R7, 0x800000, RZ, 0xfc, !PT ;  /* 0x0080000007077812 */ /* 0x000fc400078efcff */
[----:B------:R-:W-:Y:S02]  /*1a40*/  IADD3 R9, PT, PT, -R12, RZ, RZ ;  /* 0x000000ff0c097210 */ /* 0x000fe40007ffe1ff */
[----:B------:R-:W-:Y:S02]  /*1a50*/  SHF.L.U32 R10, R7, R10, RZ ;  /* 0x0000000a070a7219 */ /* 0x000fe400000006ff */
[----:B------:R-:W-:Y:S02]  /*1a60*/  FSETP.NEU.FTZ.AND P0, PT, R5, R8, PT ;  /* 0x000000080500720b */ /* 0x000fe40003f1d000 */
[----:B------:R-:W-:Y:S02]  /*1a70*/  SEL R8, R9, RZ, P2 ;  /* 0x000000ff09087207 */ /* 0x000fe40001000000 */
[----:B------:R-:W-:Y:S02]  /*1a80*/  ISETP.NE.AND P1, PT, R10, RZ, P1 ;  /* 0x000000ff0a00720c */ /* 0x000fe40000f25270 */
[----:B------:R-:W-:-:S02]  /*1a90*/  SHF.R.U32.HI R8, RZ, R8, R7 ;  /* 0x00000008ff087219 */ /* 0x000fc40000011607 */
[----:B------:R-:W-:Y:S02]  /*1aa0*/  PLOP3.LUT P0, PT, P0, P1, PT, 0xf8, 0x8f ;  /* 0x00000000008f781c */ /* 0x000fe40000703f70 */
[----:B------:R-:W-:Y:S02]  /*1ab0*/  SHF.R.U32.HI R10, RZ, 0x1, R8 ;  /* 0x00000001ff0a7819 */ /* 0x000fe40000011608 */
[----:B------:R-:W-:-:S04]  /*1ac0*/  SEL R5, RZ, 0x1, !P0 ;  /* 0x00000001ff057807 */ /* 0x000fc80004000000 */
[----:B------:R-:W-:-:S04]  /*1ad0*/  LOP3.LUT R5, R5, 0x1, R10, 0xf8, !PT ;  /* 0x0000000105057812 */ /* 0x000fc800078ef80a */
[----:B------:R-:W-:-:S04]  /*1ae0*/  LOP3.LUT R5, R5, R8, RZ, 0xc0, !PT ;  /* 0x0000000805057212 */ /* 0x000fc800078ec0ff */
[----:B------:R-:W-:-:S04]  /*1af0*/  IADD3 R5, PT, PT, R10, R5, RZ ;  /* 0x000000050a057210 */ /* 0x000fc80007ffe0ff */
[----:B------:R-:W-:Y:S01]  /*1b00*/  LOP3.LUT R0, R5, R0, RZ, 0xfc, !PT ;  /* 0x0000000005007212 */ /* 0x000fe200078efcff */
[----:B------:R-:W-:Y:S06]  /*1b10*/  BRA `(.L_x_12) ;  /* 0x0000000000107947 */ /* 0x000fec0003800000 */
.L_x_11:
[----:B------:R-:W-:-:S04]  /*1b20*/  LOP3.LUT R0, R0, 0x80000000, RZ, 0xc0, !PT ;  /* 0x8000000000007812 */ /* 0x000fc800078ec0ff */
[----:B------:R-:W-:Y:S01]  /*1b30*/  LOP3.LUT R0, R0, 0x7f800000, RZ, 0xfc, !PT ;  /* 0x7f80000000007812 */ /* 0x000fe200078efcff */
[----:B------:R-:W-:Y:S06]  /*1b40*/  BRA `(.L_x_12) ;  /* 0x0000000000047947 */ /* 0x000fec0003800000 */
.L_x_10:
[----:B------:R-:W-:-:S07]  /*1b50*/  LEA R0, R8, R0, 0x17 ;  /* 0x0000000008007211 */ /* 0x000fce00078eb8ff */
.L_x_12:
[----:B------:R-:W-:Y:S05]  /*1b60*/  BSYNC.RECONVERGENT B2 ;  /* 0x0000000000027941 */ /* 0x000fea0003800200 */
.L_x_9:
[----:B------:R-:W-:Y:S05]  /*1b70*/  BRA `(.L_x_13) ;  /* 0x0000000000207947 */ /* 0x000fea0003800000 */
.L_x_8:
[----:B------:R-:W-:-:S04]  /*1b80*/  LOP3.LUT R0, R8, 0x80000000, R7, 0x48, !PT ;  /* 0x8000000008007812 */ /* 0x000fc800078e4807 */
[----:B------:R-:W-:Y:S01]  /*1b90*/  LOP3.LUT R0, R0, 0x7f800000, RZ, 0xfc, !PT ;  /* 0x7f80000000007812 */ /* 0x000fe200078efcff */
[----:B------:R-:W-:Y:S06]  /*1ba0*/  BRA `(.L_x_13) ;  /* 0x0000000000147947 */ /* 0x000fec0003800000 */
.L_x_7:
[----:B------:R-:W-:Y:S01]  /*1bb0*/  LOP3.LUT R0, R8, 0x80000000, R7, 0x48, !PT ;  /* 0x8000000008007812 */ /* 0x000fe200078e4807 */
[----:B------:R-:W-:Y:S06]  /*1bc0*/  BRA `(.L_x_13) ;  /* 0x00000000000c7947 */ /* 0x000fec0003800000 */
.L_x_6:
[----:B------:R-:W0:Y:S01]  /*1bd0*/  MUFU.RSQ R0, -QNAN ;  /* 0xffc0000000007908 */ /* 0x000e220000001400 */
[----:B------:R-:W-:Y:S05]  /*1be0*/  BRA `(.L_x_13) ;  /* 0x0000000000047947 */ /* 0x000fea0003800000 */
.L_x_5:
[----:B------:R-:W-:-:S07]  /*1bf0*/  FADD.FTZ R0, R0, 125 ;  /* 0x42fa000000007421 */ /* 0x000fce0000010000 */
.L_x_13:
[----:B------:R-:W-:Y:S05]  /*1c00*/  BSYNC.RECONVERGENT B0 ;  /* 0x0000000000007941 */ /* 0x000fea0003800200 */
.L_x_2:
[----:B------:R-:W-:-:S04]  /*1c10*/  HFMA2 R7, -RZ, RZ, 0, 0 ;  /* 0x00000000ff077431 */ /* 0x000fc800000001ff */
[----:B0-----:R-:W-:Y:S05]  /*1c20*/  RET.REL.NODEC R6 `(_Z8kernel3DPKfPf) ;  /* 0xffffffe006f47950 */ /* 0x001fea0003c3ffff */
.L_x_14:
[----:B------:R-:W-:-:S00]  /*1c30*/  BRA `(.L_x_14) ;  /* 0xfffffffc00fc7947 */ /* 0x000fc0000383ffff */
[----:B------:R-:W-:-:S00]  /*1c40*/  NOP ;  /* 0x0000000000007918 */ /* 0x000fc00000000000 */
        /* <DEDUP_REMOVED lines=11> */
.L_x_15:


//--------------------- .nv.shared._Z8kernel3DPKfPf --------------------------
	.section	.nv.shared._Z8kernel3DPKfPf,"aw",@nobits
	.sectionflags	@""
	.align	4
.nv.shared._Z8kernel3DPKfPf:
	.zero		3072


//--------------------- .nv.shared.reserved.0     --------------------------
	.section	.nv.shared.reserved.0,"aw",@nobits
	.weak		__nv_reservedSMEM_offset_0_alias
	.size		__nv_reservedSMEM_offset_0_alias, 0, 64
	.other		__nv_reservedSMEM_offset_0_alias,@"STO_CUDA_RESERVED_SHARED STV_DEFAULT"
__nv_reservedSMEM_offset_0_alias:
	.zero		0
	.zero		64


//--------------------- .nv.constant0._Z8kernel3DPKfPf --------------------------
	.section	.nv.constant0._Z8kernel3DPKfPf,"a",@progbits
	.sectionflags	@""
	.align	4
.nv.constant0._Z8kernel3DPKfPf:
	.zero		912


//--------------------- SYMBOLS --------------------------

	.type		.nv.reservedSmem.offset0,@object
	.size		.nv.reservedSmem.offset0,0x4
	.type		.nv.reservedSmem.cap,@object
	.size		.nv.reservedSmem.cap,0x4
